//
// Generated by NVIDIA NVVM Compiler
//
// Compiler Build ID: CL-36424714
// Cuda compilation tools, release 13.0, V13.0.88
// Based on NVVM 20.0.0
//

.version 9.0
.target sm_100
.address_size 64

	// .globl	_Z21wmma_gemm_kernel_fp16PK6__halfS1_PS_iii

.visible .entry _Z21wmma_gemm_kernel_fp16PK6__halfS1_PS_iii(
	.param .u64 .ptr .align 1 _Z21wmma_gemm_kernel_fp16PK6__halfS1_PS_iii_param_0,
	.param .u64 .ptr .align 1 _Z21wmma_gemm_kernel_fp16PK6__halfS1_PS_iii_param_1,
	.param .u64 .ptr .align 1 _Z21wmma_gemm_kernel_fp16PK6__halfS1_PS_iii_param_2,
	.param .u32 _Z21wmma_gemm_kernel_fp16PK6__halfS1_PS_iii_param_3,
	.param .u32 _Z21wmma_gemm_kernel_fp16PK6__halfS1_PS_iii_param_4,
	.param .u32 _Z21wmma_gemm_kernel_fp16PK6__halfS1_PS_iii_param_5
)
{
	.reg .pred 	%p<39>;
	.reg .b16 	%rs<2>;
	.reg .b32 	%r<386>;
	.reg .b32 	%f<2>;
	.reg .b64 	%rd<50>;

	ld.param.u64 	%rd7, [_Z21wmma_gemm_kernel_fp16PK6__halfS1_PS_iii_param_0];
	ld.param.u64 	%rd9, [_Z21wmma_gemm_kernel_fp16PK6__halfS1_PS_iii_param_1];
	ld.param.u32 	%r244, [_Z21wmma_gemm_kernel_fp16PK6__halfS1_PS_iii_param_3];
	ld.param.u32 	%r245, [_Z21wmma_gemm_kernel_fp16PK6__halfS1_PS_iii_param_4];
	ld.param.u32 	%r246, [_Z21wmma_gemm_kernel_fp16PK6__halfS1_PS_iii_param_5];
	cvta.to.global.u64 	%rd1, %rd9;
	cvta.to.global.u64 	%rd2, %rd7;
	mov.u32 	%r247, %ctaid.x;
	mov.u32 	%r248, %ntid.x;
	mov.u32 	%r249, %tid.x;
	mad.lo.s32 	%r250, %r247, %r248, %r249;
	shr.u32 	%r1, %r250, 5;
	mov.u32 	%r251, %ctaid.y;
	mov.u32 	%r252, %ntid.y;
	mov.u32 	%r253, %tid.y;
	mad.lo.s32 	%r2, %r251, %r252, %r253;
	mov.f32 	%f1, 0f00000000;
	// begin inline asm
	{  cvt.rn.f16.f32 %rs1, %f1;}

	// end inline asm
	mov.b32 	%r3, {%rs1, %rs1};
	setp.lt.s32 	%p1, %r246, 1;
	mov.u32 	%r382, %r3;
	mov.u32 	%r383, %r3;
	mov.u32 	%r384, %r3;
	mov.u32 	%r385, %r3;
	@%p1 bra 	$L__BB0_28;
	shl.b32 	%r4, %r1, 4;
	mul.lo.s32 	%r277, %r246, %r4;
	shl.b32 	%r256, %r2, 4;
	cvt.u64.u32 	%rd3, %r256;
	add.s32 	%r257, %r246, -1;
	shr.u32 	%r258, %r257, 4;
	add.s32 	%r6, %r258, 1;
	setp.lt.u32 	%p2, %r246, 49;
	mov.b32 	%r365, 0;
	mov.u32 	%r382, %r3;
	mov.u32 	%r383, %r3;
	mov.u32 	%r384, %r3;
	mov.u32 	%r385, %r3;
	@%p2 bra 	$L__BB0_21;
	mul.lo.s32 	%r279, %r245, 48;
	shl.b32 	%r278, %r245, 5;
	mul.wide.u32 	%rd10, %r277, 2;
	add.s64 	%rd11, %rd10, %rd2;
	add.s64 	%rd49, %rd11, 64;
	shl.b32 	%r275, %r245, 4;
	and.b32  	%r261, %r6, 536870908;
	neg.s32 	%r274, %r261;
	mov.b32 	%r280, 32;
	mov.b32 	%r276, 0;
	mov.u32 	%r382, %r3;
	mov.u32 	%r383, %r3;
	mov.u32 	%r384, %r3;
	mov.u32 	%r385, %r3;
$L__BB0_3:
	setp.ge.s32 	%p3, %r4, %r244;
	add.s32 	%r22, %r280, -16;
	setp.gt.s32 	%p4, %r22, %r246;
	or.pred  	%p5, %p3, %p4;
	mov.u32 	%r285, %r3;
	mov.u32 	%r286, %r3;
	mov.u32 	%r287, %r3;
	mov.u32 	%r288, %r3;
	mov.u32 	%r289, %r3;
	mov.u32 	%r290, %r3;
	mov.u32 	%r291, %r3;
	mov.u32 	%r292, %r3;
	@%p5 bra 	$L__BB0_5;
	ld.param.u64 	%rd46, [_Z21wmma_gemm_kernel_fp16PK6__halfS1_PS_iii_param_0];
	cvta.to.global.u64 	%rd12, %rd46;
	mul.wide.u32 	%rd13, %r277, 2;
	add.s64 	%rd14, %rd12, %rd13;
	wmma.load.a.sync.aligned.row.m16n16k16.global.f16 	{%r292, %r291, %r290, %r289, %r288, %r287, %r286, %r285}, [%rd14], %r246;
$L__BB0_5:
	cvt.u32.u64 	%r262, %rd3;
	setp.ge.s32 	%p7, %r262, %r245;
	or.pred  	%p8, %p7, %p4;
	mov.u32 	%r293, %r3;
	mov.u32 	%r294, %r3;
	mov.u32 	%r295, %r3;
	mov.u32 	%r296, %r3;
	mov.u32 	%r297, %r3;
	mov.u32 	%r298, %r3;
	mov.u32 	%r299, %r3;
	mov.u32 	%r300, %r3;
	@%p8 bra 	$L__BB0_7;
	cvt.s64.s32 	%rd15, %r276;
	add.s64 	%rd16, %rd15, %rd3;
	shl.b64 	%rd17, %rd16, 1;
	add.s64 	%rd18, %rd1, %rd17;
	wmma.load.b.sync.aligned.row.m16n16k16.global.f16 	{%r300, %r299, %r298, %r297, %r296, %r295, %r294, %r293}, [%rd18], %r245;
$L__BB0_7:
	wmma.mma.sync.aligned.row.row.m16n16k16.f16.f16 {%r55, %r56, %r57, %r58}, {%r292, %r291, %r290, %r289, %r288, %r287, %r286, %r285}, {%r300, %r299, %r298, %r297, %r296, %r295, %r294, %r293}, {%r385, %r384, %r383, %r382};
	setp.gt.s32 	%p10, %r280, %r246;
	or.pred  	%p11, %p3, %p10;
	mov.u32 	%r301, %r3;
	mov.u32 	%r302, %r3;
	mov.u32 	%r303, %r3;
	mov.u32 	%r304, %r3;
	mov.u32 	%r305, %r3;
	mov.u32 	%r306, %r3;
	mov.u32 	%r307, %r3;
	mov.u32 	%r308, %r3;
	@%p11 bra 	$L__BB0_9;
	add.s64 	%rd19, %rd49, -32;
	wmma.load.a.sync.aligned.row.m16n16k16.global.f16 	{%r308, %r307, %r306, %r305, %r304, %r303, %r302, %r301}, [%rd19], %r246;
$L__BB0_9:
	cvt.u32.u64 	%r263, %rd3;
	setp.ge.s32 	%p13, %r263, %r245;
	or.pred  	%p14, %p13, %p10;
	mov.u32 	%r309, %r3;
	mov.u32 	%r310, %r3;
	mov.u32 	%r311, %r3;
	mov.u32 	%r312, %r3;
	mov.u32 	%r313, %r3;
	mov.u32 	%r314, %r3;
	mov.u32 	%r315, %r3;
	mov.u32 	%r316, %r3;
	@%p14 bra 	$L__BB0_11;
	cvt.s64.s32 	%rd20, %r275;
	add.s64 	%rd21, %rd20, %rd3;
	shl.b64 	%rd22, %rd21, 1;
	add.s64 	%rd23, %rd1, %rd22;
	wmma.load.b.sync.aligned.row.m16n16k16.global.f16 	{%r316, %r315, %r314, %r313, %r312, %r311, %r310, %r309}, [%rd23], %r245;
$L__BB0_11:
	wmma.mma.sync.aligned.row.row.m16n16k16.f16.f16 {%r91, %r92, %r93, %r94}, {%r308, %r307, %r306, %r305, %r304, %r303, %r302, %r301}, {%r316, %r315, %r314, %r313, %r312, %r311, %r310, %r309}, {%r55, %r56, %r57, %r58};
	add.s32 	%r95, %r280, 16;
	setp.gt.s32 	%p16, %r95, %r246;
	or.pred  	%p17, %p3, %p16;
	mov.u32 	%r317, %r3;
	mov.u32 	%r318, %r3;
	mov.u32 	%r319, %r3;
	mov.u32 	%r320, %r3;
	mov.u32 	%r321, %r3;
	mov.u32 	%r322, %r3;
	mov.u32 	%r323, %r3;
	mov.u32 	%r324, %r3;
	@%p17 bra 	$L__BB0_13;
	wmma.load.a.sync.aligned.row.m16n16k16.global.f16 	{%r324, %r323, %r322, %r321, %r320, %r319, %r318, %r317}, [%rd49], %r246;
$L__BB0_13:
	cvt.u32.u64 	%r264, %rd3;
	setp.ge.s32 	%p19, %r264, %r245;
	or.pred  	%p20, %p19, %p16;
	mov.u32 	%r325, %r3;
	mov.u32 	%r326, %r3;
	mov.u32 	%r327, %r3;
	mov.u32 	%r328, %r3;
	mov.u32 	%r329, %r3;
	mov.u32 	%r330, %r3;
	mov.u32 	%r331, %r3;
	mov.u32 	%r332, %r3;
	@%p20 bra 	$L__BB0_15;
	cvt.s64.s32 	%rd24, %r278;
	add.s64 	%rd25, %rd24, %rd3;
	shl.b64 	%rd26, %rd25, 1;
	add.s64 	%rd27, %rd1, %rd26;
	wmma.load.b.sync.aligned.row.m16n16k16.global.f16 	{%r332, %r331, %r330, %r329, %r328, %r327, %r326, %r325}, [%rd27], %r245;
$L__BB0_15:
	wmma.mma.sync.aligned.row.row.m16n16k16.f16.f16 {%r128, %r129, %r130, %r131}, {%r324, %r323, %r322, %r321, %r320, %r319, %r318, %r317}, {%r332, %r331, %r330, %r329, %r328, %r327, %r326, %r325}, {%r91, %r92, %r93, %r94};
	add.s32 	%r265, %r280, 32;
	setp.gt.s32 	%p22, %r265, %r246;
	or.pred  	%p23, %p3, %p22;
	mov.u32 	%r333, %r3;
	mov.u32 	%r334, %r3;
	mov.u32 	%r335, %r3;
	mov.u32 	%r336, %r3;
	mov.u32 	%r337, %r3;
	mov.u32 	%r338, %r3;
	mov.u32 	%r339, %r3;
	mov.u32 	%r340, %r3;
	@%p23 bra 	$L__BB0_17;
	add.s64 	%rd28, %rd49, 32;
	wmma.load.a.sync.aligned.row.m16n16k16.global.f16 	{%r340, %r339, %r338, %r337, %r336, %r335, %r334, %r333}, [%rd28], %r246;
$L__BB0_17:
	cvt.u32.u64 	%r266, %rd3;
	setp.ge.s32 	%p25, %r266, %r245;
	or.pred  	%p26, %p25, %p22;
	mov.u32 	%r341, %r3;
	mov.u32 	%r342, %r3;
	mov.u32 	%r343, %r3;
	mov.u32 	%r344, %r3;
	mov.u32 	%r345, %r3;
	mov.u32 	%r346, %r3;
	mov.u32 	%r347, %r3;
	mov.u32 	%r348, %r3;
	@%p26 bra 	$L__BB0_19;
	cvt.s64.s32 	%rd29, %r279;
	add.s64 	%rd30, %rd29, %rd3;
	shl.b64 	%rd31, %rd30, 1;
	add.s64 	%rd32, %rd1, %rd31;
	wmma.load.b.sync.aligned.row.m16n16k16.global.f16 	{%r348, %r347, %r346, %r345, %r344, %r343, %r342, %r341}, [%rd32], %r245;
$L__BB0_19:
	wmma.mma.sync.aligned.row.row.m16n16k16.f16.f16 {%r385, %r384, %r383, %r382}, {%r340, %r339, %r338, %r337, %r336, %r335, %r334, %r333}, {%r348, %r347, %r346, %r345, %r344, %r343, %r342, %r341}, {%r128, %r129, %r130, %r131};
	add.s32 	%r280, %r280, 64;
	shl.b32 	%r268, %r245, 6;
	add.s32 	%r279, %r279, %r268;
	add.s32 	%r278, %r278, %r268;
	add.s64 	%rd49, %rd49, 128;
	add.s32 	%r277, %r277, 64;
	add.s32 	%r276, %r276, %r268;
	add.s32 	%r275, %r275, %r268;
	add.s32 	%r274, %r274, 4;
	setp.ne.s32 	%p27, %r274, 0;
	@%p27 bra 	$L__BB0_3;
	add.s32 	%r365, %r280, -32;
$L__BB0_21:
	add.s32 	%r269, %r246, -1;
	shr.u32 	%r270, %r269, 4;
	add.s32 	%r271, %r270, 1;
	and.b32  	%r185, %r271, 3;
	setp.eq.s32 	%p28, %r185, 0;
	@%p28 bra 	$L__BB0_28;
	mul.lo.s32 	%r360, %r365, %r245;
	shl.b32 	%r187, %r245, 4;
	mad.lo.s32 	%r359, %r246, %r4, %r365;
	neg.s32 	%r358, %r185;
$L__BB0_23:
	.pragma "nounroll";
	setp.ge.s32 	%p29, %r4, %r244;
	add.s32 	%r365, %r365, 16;
	setp.gt.s32 	%p30, %r365, %r246;
	or.pred  	%p31, %p29, %p30;
	mov.u32 	%r366, %r3;
	mov.u32 	%r367, %r3;
	mov.u32 	%r368, %r3;
	mov.u32 	%r369, %r3;
	mov.u32 	%r370, %r3;
	mov.u32 	%r371, %r3;
	mov.u32 	%r372, %r3;
	mov.u32 	%r373, %r3;
	@%p31 bra 	$L__BB0_25;
	ld.param.u64 	%rd47, [_Z21wmma_gemm_kernel_fp16PK6__halfS1_PS_iii_param_0];
	cvta.to.global.u64 	%rd33, %rd47;
	mul.wide.u32 	%rd34, %r359, 2;
	add.s64 	%rd35, %rd33, %rd34;
	wmma.load.a.sync.aligned.row.m16n16k16.global.f16 	{%r373, %r372, %r371, %r370, %r369, %r368, %r367, %r366}, [%rd35], %r246;
$L__BB0_25:
	cvt.u32.u64 	%r272, %rd3;
	setp.gt.s32 	%p32, %r365, %r246;
	setp.ge.s32 	%p33, %r272, %r245;
	or.pred  	%p34, %p33, %p32;
	mov.u32 	%r374, %r3;
	mov.u32 	%r375, %r3;
	mov.u32 	%r376, %r3;
	mov.u32 	%r377, %r3;
	mov.u32 	%r378, %r3;
	mov.u32 	%r379, %r3;
	mov.u32 	%r380, %r3;
	mov.u32 	%r381, %r3;
	@%p34 bra 	$L__BB0_27;
	cvt.s64.s32 	%rd36, %r360;
	add.s64 	%rd37, %rd36, %rd3;
	shl.b64 	%rd38, %rd37, 1;
	add.s64 	%rd39, %rd1, %rd38;
	wmma.load.b.sync.aligned.row.m16n16k16.global.f16 	{%r381, %r380, %r379, %r378, %r377, %r376, %r375, %r374}, [%rd39], %r245;
$L__BB0_27:
	wmma.mma.sync.aligned.row.row.m16n16k16.f16.f16 {%r385, %r384, %r383, %r382}, {%r373, %r372, %r371, %r370, %r369, %r368, %r367, %r366}, {%r381, %r380, %r379, %r378, %r377, %r376, %r375, %r374}, {%r385, %r384, %r383, %r382};
	add.s32 	%r360, %r360, %r187;
	add.s32 	%r359, %r359, 16;
	add.s32 	%r358, %r358, 1;
	setp.ne.s32 	%p35, %r358, 0;
	@%p35 bra 	$L__BB0_23;
$L__BB0_28:
	shl.b32 	%r242, %r1, 4;
	setp.ge.s32 	%p36, %r242, %r244;
	shl.b32 	%r243, %r2, 4;
	setp.ge.s32 	%p37, %r243, %r245;
	or.pred  	%p38, %p36, %p37;
	@%p38 bra 	$L__BB0_30;
	ld.param.u64 	%rd48, [_Z21wmma_gemm_kernel_fp16PK6__halfS1_PS_iii_param_2];
	mul.lo.s32 	%r273, %r245, %r242;
	cvt.u64.u32 	%rd40, %r273;
	cvt.u64.u32 	%rd41, %r243;
	add.s64 	%rd42, %rd40, %rd41;
	cvta.to.global.u64 	%rd43, %rd48;
	shl.b64 	%rd44, %rd42, 1;
	add.s64 	%rd45, %rd43, %rd44;
	wmma.store.d.sync.aligned.row.m16n16k16.global.f16 	[%rd45], {%r385, %r384, %r383, %r382}, %r245;
$L__BB0_30:
	ret;

}
	// .globl	_Z34compute_fp16_relative_error_kernelPK6__halfS1_PfS2_i
.visible .entry _Z34compute_fp16_relative_error_kernelPK6__halfS1_PfS2_i(
	.param .u64 .ptr .align 1 _Z34compute_fp16_relative_error_kernelPK6__halfS1_PfS2_i_param_0,
	.param .u64 .ptr .align 1 _Z34compute_fp16_relative_error_kernelPK6__halfS1_PfS2_i_param_1,
	.param .u64 .ptr .align 1 _Z34compute_fp16_relative_error_kernelPK6__halfS1_PfS2_i_param_2,
	.param .u64 .ptr .align 1 _Z34compute_fp16_relative_error_kernelPK6__halfS1_PfS2_i_param_3,
	.param .u32 _Z34compute_fp16_relative_error_kernelPK6__halfS1_PfS2_i_param_4
)
{
	.reg .pred 	%p<2>;
	.reg .b16 	%rs<3>;
	.reg .b32 	%r<6>;
	.reg .b32 	%f<6>;
	.reg .b64 	%rd<15>;

	ld.param.u64 	%rd1, [_Z34compute_fp16_relative_error_kernelPK6__halfS1_PfS2_i_param_0];
	ld.param.u64 	%rd2, [_Z34compute_fp16_relative_error_kernelPK6__halfS1_PfS2_i_param_1];
	ld.param.u64 	%rd3, [_Z34compute_fp16_relative_error_kernelPK6__halfS1_PfS2_i_param_2];
	ld.param.u64 	%rd4, [_Z34compute_fp16_relative_error_kernelPK6__halfS1_PfS2_i_param_3];
	ld.param.u32 	%r2, [_Z34compute_fp16_relative_error_kernelPK6__halfS1_PfS2_i_param_4];
	mov.u32 	%r3, %ctaid.x;
	mov.u32 	%r4, %ntid.x;
	mov.u32 	%r5, %tid.x;
	mad.lo.s32 	%r1, %r3, %r4, %r5;
	setp.ge.s32 	%p1, %r1, %r2;
	@%p1 bra 	$L__BB1_2;
	cvta.to.global.u64 	%rd5, %rd1;
	cvta.to.global.u64 	%rd6, %rd2;
	cvta.to.global.u64 	%rd7, %rd3;
	cvta.to.global.u64 	%rd8, %rd4;
	mul.wide.s32 	%rd9, %r1, 2;
	add.s64 	%rd10, %rd5, %rd9;
	ld.global.u16 	%rs1, [%rd10];
	// begin inline asm
	{  cvt.f32.f16 %f1, %rs1;}

	// end inline asm
	add.s64 	%rd11, %rd6, %rd9;
	ld.global.u16 	%rs2, [%rd11];
	// begin inline asm
	{  cvt.f32.f16 %f2, %rs2;}

	// end inline asm
	sub.f32 	%f3, %f2, %f1;
	mul.f32 	%f4, %f3, %f3;
	mul.wide.s32 	%rd12, %r1, 4;
	add.s64 	%rd13, %rd7, %rd12;
	st.global.f32 	[%rd13], %f4;
	mul.f32 	%f5, %f1, %f1;
	add.s64 	%rd14, %rd8, %rd12;
	st.global.f32 	[%rd14], %f5;
$L__BB1_2:
	ret;

}


// ===== COMPILED SASS (sm_100) =====

	.target	sm_100

	.elftype	@"ET_EXEC"


//--------------------- .note.nv.tkinfo           --------------------------
	.section	.note.nv.tkinfo,"",@"SHT_NOTE"
	.sectionflags	@"SHF_NOTE_NV_TKINFO"
	.tkinfo
        /*0018*/ 	.word	0x00000002
        /*0030*/ 	.string	""
        /*0030*/ 	.string	"ptxas"
        /*0030*/ 	.string	"Cuda compilation tools, release 13.0, V13.0.88"
        /*0030*/ 	.string	"Build cuda_13.0.r13.0/compiler.36424714_0"
        /*0030*/ 	.string	"-arch sm_100 -m 64 "



//--------------------- .note.nv.cuinfo           --------------------------
	.section	.note.nv.cuinfo,"",@"SHT_NOTE"
	.sectionflags	@"SHF_NOTE_NV_CUINFO"
        /*0018*/ 	.short	0x0002
        /*001a*/ 	.short	0x0064
        /*001c*/ 	.short	0x0082
	.zero		2


//--------------------- .nv.info                  --------------------------
	.section	.nv.info,"",@"SHT_CUDA_INFO"
	.align	4


	//----- nvinfo : EIATTR_REGCOUNT
	.align		4
        /*0000*/ 	.byte	0x04, 0x2f
        /*0002*/ 	.short	(.L_1 - .L_0)
	.align		4
.L_0:
        /*0004*/ 	.word	index@(_Z21wmma_gemm_kernel_fp16PK6__halfS1_PS_iii)
        /*0008*/ 	.word	0x00000020


	//----- nvinfo : EIATTR_FRAME_SIZE
	.align		4
.L_1:
        /*000c*/ 	.byte	0x04, 0x11
        /*000e*/ 	.short	(.L_3 - .L_2)
	.align		4
.L_2:
        /*0010*/ 	.word	index@(_Z21wmma_gemm_kernel_fp16PK6__halfS1_PS_iii)
        /*0014*/ 	.word	0x00000000


	//----- nvinfo : EIATTR_REGCOUNT
	.align		4
.L_3:
        /*0018*/ 	.byte	0x04, 0x2f
        /*001a*/ 	.short	(.L_5 - .L_4)
	.align		4
.L_4:
        /*001c*/ 	.word	index@(_Z34compute_fp16_relative_error_kernelPK6__halfS1_PfS2_i)
        /*0020*/ 	.word	0x00000010


	//----- nvinfo : EIATTR_FRAME_SIZE
	.align		4
.L_5:
        /*0024*/ 	.byte	0x04, 0x11
        /*0026*/ 	.short	(.L_7 - .L_6)
	.align		4
.L_6:
        /*0028*/ 	.word	index@(_Z34compute_fp16_relative_error_kernelPK6__halfS1_PfS2_i)
        /*002c*/ 	.word	0x00000000


	//----- nvinfo : EIATTR_MIN_STACK_SIZE
	.align		4
.L_7:
        /*0030*/ 	.byte	0x04, 0x12
        /*0032*/ 	.short	(.L_9 - .L_8)
	.align		4
.L_8:
        /*0034*/ 	.word	index@(_Z34compute_fp16_relative_error_kernelPK6__halfS1_PfS2_i)
        /*0038*/ 	.word	0x00000000


	//----- nvinfo : EIATTR_MIN_STACK_SIZE
	.align		4
.L_9:
        /*003c*/ 	.byte	0x04, 0x12
        /*003e*/ 	.short	(.L_11 - .L_10)
	.align		4
.L_10:
        /*0040*/ 	.word	index@(_Z21wmma_gemm_kernel_fp16PK6__halfS1_PS_iii)
        /*0044*/ 	.word	0x00000000
.L_11:


//--------------------- .nv.compat                --------------------------
	.section	.nv.compat,"",@"SHT_CUDA_COMPAT_INFO"
	.align	4
        /*0000*/ 	.byte	0x02, 0x09, 0x00, 0x00, 0x02, 0x02, 0x01, 0x00, 0x02, 0x05, 0x05, 0x00, 0x03, 0x07, 0x01, 0x01
        /*0010*/ 	.byte	0x02, 0x03, 0x00, 0x00, 0x02, 0x06, 0x01, 0x00, 0x04, 0x0b, 0x08, 0x00, 0x09, 0x00, 0x00, 0x00
        /*0020*/ 	.byte	0x00, 0x00, 0x00, 0x00


//--------------------- .nv.info._Z34compute_fp16_relative_error_kernelPK6__halfS1_PfS2_i --------------------------
	.section	.nv.info._Z34compute_fp16_relative_error_kernelPK6__halfS1_PfS2_i,"",@"SHT_CUDA_INFO"
	.sectionflags	@""
	.align	4


	//----- nvinfo : EIATTR_CUDA_API_VERSION
	.align		4
        /*0000*/ 	.byte	0x04, 0x37
        /*0002*/ 	.short	(.L_13 - .L_12)
.L_12:
        /*0004*/ 	.word	0x00000082


	//----- nvinfo : EIATTR_KPARAM_INFO
	.align		4
.L_13:
        /*0008*/ 	.byte	0x04, 0x17
        /*000a*/ 	.short	(.L_15 - .L_14)
.L_14:
        /*000c*/ 	.word	0x00000000
        /*0010*/ 	.short	0x0004
        /*0012*/ 	.short	0x0020
        /*0014*/ 	.byte	0x00, 0xf0, 0x11, 0x00


	//----- nvinfo : EIATTR_KPARAM_INFO
	.align		4
.L_15:
        /*0018*/ 	.byte	0x04, 0x17
        /*001a*/ 	.short	(.L_17 - .L_16)
.L_16:
        /*001c*/ 	.word	0x00000000
        /*0020*/ 	.short	0x0003
        /*0022*/ 	.short	0x0018
        /*0024*/ 	.byte	0x00, 0xf5, 0x21, 0x00


	//----- nvinfo : EIATTR_KPARAM_INFO
	.align		4
.L_17:
        /*0028*/ 	.byte	0x04, 0x17
        /*002a*/ 	.short	(.L_19 - .L_18)
.L_18:
        /*002c*/ 	.word	0x00000000
        /*0030*/ 	.short	0x0002
        /*0032*/ 	.short	0x0010
        /*0034*/ 	.byte	0x00, 0xf5, 0x21, 0x00


	//----- nvinfo : EIATTR_KPARAM_INFO
	.align		4
.L_19:
        /*0038*/ 	.byte	0x04, 0x17
        /*003a*/ 	.short	(.L_21 - .L_20)
.L_20:
        /*003c*/ 	.word	0x00000000
        /*0040*/ 	.short	0x0001
        /*0042*/ 	.short	0x0008
        /*0044*/ 	.byte	0x00, 0xf5, 0x21, 0x00


	//----- nvinfo : EIATTR_KPARAM_INFO
	.align		4
.L_21:
        /*0048*/ 	.byte	0x04, 0x17
        /*004a*/ 	.short	(.L_23 - .L_22)
.L_22:
        /*004c*/ 	.word	0x00000000
        /*0050*/ 	.short	0x0000
        /*0052*/ 	.short	0x0000
        /*0054*/ 	.byte	0x00, 0xf5, 0x21, 0x00


	//----- nvinfo : EIATTR_SPARSE_MMA_MASK
	.align		4
.L_23:
        /*0058*/ 	.byte	0x03, 0x50
        /*005a*/ 	.short	0x0000


	//----- nvinfo : EIATTR_MAXREG_COUNT
	.align		4
        /*005c*/ 	.byte	0x03, 0x1b
        /*005e*/ 	.short	0x00ff


	//----- nvinfo : EIATTR_MERCURY_ISA_VERSION
	.align		4
        /*0060*/ 	.byte	0x03, 0x5f
        /*0062*/ 	.short	0x0101


	//----- nvinfo : EIATTR_VRC_CTA_INIT_COUNT
	.align		4
        /*0064*/ 	.byte	0x02, 0x4a
	.zero		1
	.zero		1


	//----- nvinfo : EIATTR_EXIT_INSTR_OFFSETS
	.align		4
        /*0068*/ 	.byte	0x04, 0x1c
        /*006a*/ 	.short	(.L_25 - .L_24)


	//   ....[0]....
.L_24:
        /*006c*/ 	.word	0x00000070


	//   ....[1]....
        /*0070*/ 	.word	0x000001a0


	//----- nvinfo : EIATTR_CBANK_PARAM_SIZE
	.align		4
.L_25:
        /*0074*/ 	.byte	0x03, 0x19
        /*0076*/ 	.short	0x0024


	//----- nvinfo : EIATTR_PARAM_CBANK
	.align		4
        /*0078*/ 	.byte	0x04, 0x0a
        /*007a*/ 	.short	(.L_27 - .L_26)
	.align		4
.L_26:
        /*007c*/ 	.word	index@(.nv.constant0._Z34compute_fp16_relative_error_kernelPK6__halfS1_PfS2_i)
        /*0080*/ 	.short	0x0380
        /*0082*/ 	.short	0x0024


	//----- nvinfo : EIATTR_SW_WAR
	.align		4
.L_27:
        /*0084*/ 	.byte	0x04, 0x36
        /*0086*/ 	.short	(.L_29 - .L_28)
.L_28:
        /*0088*/ 	.word	0x00000008
.L_29:


//--------------------- .nv.info._Z21wmma_gemm_kernel_fp16PK6__halfS1_PS_iii --------------------------
	.section	.nv.info._Z21wmma_gemm_kernel_fp16PK6__halfS1_PS_iii,"",@"SHT_CUDA_INFO"
	.sectionflags	@""
	.align	4


	//----- nvinfo : EIATTR_CUDA_API_VERSION
	.align		4
        /*0000*/ 	.byte	0x04, 0x37
        /*0002*/ 	.short	(.L_31 - .L_30)
.L_30:
        /*0004*/ 	.word	0x00000082


	//----- nvinfo : EIATTR_KPARAM_INFO
	.align		4
.L_31:
        /*0008*/ 	.byte	0x04, 0x17
        /*000a*/ 	.short	(.L_33 - .L_32)
.L_32:
        /*000c*/ 	.word	0x00000000
        /*0010*/ 	.short	0x0005
        /*0012*/ 	.short	0x0020
        /*0014*/ 	.byte	0x00, 0xf0, 0x11, 0x00


	//----- nvinfo : EIATTR_KPARAM_INFO
	.align		4
.L_33:
        /*0018*/ 	.byte	0x04, 0x17
        /*001a*/ 	.short	(.L_35 - .L_34)
.L_34:
        /*001c*/ 	.word	0x00000000
        /*0020*/ 	.short	0x0004
        /*0022*/ 	.short	0x001c
        /*0024*/ 	.byte	0x00, 0xf0, 0x11, 0x00


	//----- nvinfo : EIATTR_KPARAM_INFO
	.align		4
.L_35:
        /*0028*/ 	.byte	0x04, 0x17
        /*002a*/ 	.short	(.L_37 - .L_36)
.L_36:
        /*002c*/ 	.word	0x00000000
        /*0030*/ 	.short	0x0003
        /*0032*/ 	.short	0x0018
        /*0034*/ 	.byte	0x00, 0xf0, 0x11, 0x00


	//----- nvinfo : EIATTR_KPARAM_INFO
	.align		4
.L_37:
        /*0038*/ 	.byte	0x04, 0x17
        /*003a*/ 	.short	(.L_39 - .L_38)
.L_38:
        /*003c*/ 	.word	0x00000000
        /*0040*/ 	.short	0x0002
        /*0042*/ 	.short	0x0010
        /*0044*/ 	.byte	0x00, 0xf5, 0x21, 0x00


	//----- nvinfo : EIATTR_KPARAM_INFO
	.align		4
.L_39:
        /*0048*/ 	.byte	0x04, 0x17
        /*004a*/ 	.short	(.L_41 - .L_40)
.L_40:
        /*004c*/ 	.word	0x00000000
        /*0050*/ 	.short	0x0001
        /*0052*/ 	.short	0x0008
        /*0054*/ 	.byte	0x00, 0xf5, 0x21, 0x00


	//----- nvinfo : EIATTR_KPARAM_INFO
	.align		4
.L_41:
        /*0058*/ 	.byte	0x04, 0x17
        /*005a*/ 	.short	(.L_43 - .L_42)
.L_42:
        /*005c*/ 	.word	0x00000000
        /*0060*/ 	.short	0x0000
        /*0062*/ 	.short	0x0000
        /*0064*/ 	.byte	0x00, 0xf5, 0x21, 0x00


	//----- nvinfo : EIATTR_SPARSE_MMA_MASK
	.align		4
.L_43:
        /*0068*/ 	.byte	0x03, 0x50
        /*006a*/ 	.short	0x0000


	//----- nvinfo : EIATTR_WMMA_USED
	.align		4
        /*006c*/ 	.byte	0x01, 0x2b
	.zero		2


	//----- nvinfo : EIATTR_MAXREG_COUNT
	.align		4
        /*0070*/ 	.byte	0x03, 0x1b
        /*0072*/ 	.short	0x00ff


	//----- nvinfo : EIATTR_MERCURY_ISA_VERSION
	.align		4
        /*0074*/ 	.byte	0x03, 0x5f
        /*0076*/ 	.short	0x0101


	//----- nvinfo : EIATTR_VRC_CTA_INIT_COUNT
	.align		4
        /*0078*/ 	.byte	0x02, 0x4a
	.zero		1
	.zero		1


	//----- nvinfo : EIATTR_EXIT_INSTR_OFFSETS
	.align		4
        /*007c*/ 	.byte	0x04, 0x1c
        /*007e*/ 	.short	(.L_45 - .L_44)


	//   ....[0]....
.L_44:
        /*0080*/ 	.word	0x00001530


	//   ....[1]....
        /*0084*/ 	.word	0x00001670


	//----- nvinfo : EIATTR_CRS_STACK_SIZE
	.align		4
.L_45:
        /*0088*/ 	.byte	0x04, 0x1e
        /*008a*/ 	.short	(.L_47 - .L_46)
.L_46:
        /*008c*/ 	.word	0x00000000


	//----- nvinfo : EIATTR_CBANK_PARAM_SIZE
	.align		4
.L_47:
        /*0090*/ 	.byte	0x03, 0x19
        /*0092*/ 	.short	0x0024


	//----- nvinfo : EIATTR_PARAM_CBANK
	.align		4
        /*0094*/ 	.byte	0x04, 0x0a
        /*0096*/ 	.short	(.L_49 - .L_48)
	.align		4
.L_48:
        /*0098*/ 	.word	index@(.nv.constant0._Z21wmma_gemm_kernel_fp16PK6__halfS1_PS_iii)
        /*009c*/ 	.short	0x0380
        /*009e*/ 	.short	0x0024


	//----- nvinfo : EIATTR_SW_WAR
	.align		4
.L_49:
        /*00a0*/ 	.byte	0x04, 0x36
        /*00a2*/ 	.short	(.L_51 - .L_50)
.L_50:
        /*00a4*/ 	.word	0x00000008
.L_51:


//--------------------- .nv.callgraph             --------------------------
	.section	.nv.callgraph,"",@"SHT_CUDA_CALLGRAPH"
	.align	4
	.sectionentsize	8
	.align		4
        /*0000*/ 	.word	0x00000000
	.align		4
        /*0004*/ 	.word	0xffffffff
	.align		4
        /*0008*/ 	.word	0x00000000
	.align		4
        /*000c*/ 	.word	0xfffffffe
	.align		4
        /*0010*/ 	.word	0x00000000
	.align		4
        /*0014*/ 	.word	0xfffffffd
	.align		4
        /*0018*/ 	.word	0x00000000
	.align		4
        /*001c*/ 	.word	0xfffffffc


//--------------------- .text._Z34compute_fp16_relative_error_kernelPK6__halfS1_PfS2_i --------------------------
	.section	.text._Z34compute_fp16_relative_error_kernelPK6__halfS1_PfS2_i,"ax",@progbits
	.align	128
        .global         _Z34compute_fp16_relative_error_kernelPK6__halfS1_PfS2_i
        .type           _Z34compute_fp16_relative_error_kernelPK6__halfS1_PfS2_i,@function
        .size           _Z34compute_fp16_relative_error_kernelPK6__halfS1_PfS2_i,(.L_x_11 - _Z34compute_fp16_relative_error_kernelPK6__halfS1_PfS2_i)
        .other          _Z34compute_fp16_relative_error_kernelPK6__halfS1_PfS2_i,@"STO_CUDA_ENTRY STV_DEFAULT"
_Z34compute_fp16_relative_error_kernelPK6__halfS1_PfS2_i:
.text._Z34compute_fp16_relative_error_kernelPK6__halfS1_PfS2_i:
[----:B------:R-:W-:Y:S01]  /*0000*/  LDC R1, c[0x0][0x37c] ;  /* 0x0000df00ff017b82 */ /* 0x000fe20000000800 */
[----:B------:R-:W0:Y:S07]  /*0010*/  S2R R0, SR_TID.X ;  /* 0x0000000000007919 */ /* 0x000e2e0000002100 */
[----:B------:R-:W0:Y:S01]  /*0020*/  S2UR UR4, SR_CTAID.X ;  /* 0x00000000000479c3 */ /* 0x000e220000002500 */
[----:B------:R-:W1:Y:S07]  /*0030*/  LDCU UR5, c[0x0][0x3a0] ;  /* 0x00007400ff0577ac */ /* 0x000e6e0008000800 */
[----:B------:R-:W0:Y:S02]  /*0040*/  LDC R11, c[0x0][0x360] ;  /* 0x0000d800ff0b7b82 */ /* 0x000e240000000800 */
[----:B0-----:R-:W-:-:S05]  /*0050*/  IMAD R11, R11, UR4, R0 ;  /* 0x000000040b0b7c24 */ /* 0x001fca000f8e0200 */
[----:B-1----:R-:W-:-:S13]  /*0060*/  ISETP.GE.AND P0, PT, R11, UR5, PT ;  /* 0x000000050b007c0c */ /* 0x002fda000bf06270 */
[----:B------:R-:W-:Y:S05]  /*0070*/  @P0 EXIT ;  /* 0x000000000000094d */ /* 0x000fea0003800000 */
[----:B------:R-:W0:Y:S01]  /*0080*/  LDC.64 R2, c[0x0][0x380] ;  /* 0x0000e000ff027b82 */ /* 0x000e220000000a00 */
[----:B------:R-:W1:Y:S07]  /*0090*/  LDCU.64 UR4, c[0x0][0x358] ;  /* 0x00006b00ff0477ac */ /* 0x000e6e0008000a00 */
[----:B------:R-:W2:Y:S08]  /*00a0*/  LDC.64 R4, c[0x0][0x388] ;  /* 0x0000e200ff047b82 */ /* 0x000eb00000000a00 */
[----:B------:R-:W3:Y:S01]  /*00b0*/  LDC.64 R6, c[0x0][0x390] ;  /* 0x0000e400ff067b82 */ /* 0x000ee20000000a00 */
[----:B0-----:R-:W-:-:S07]  /*00c0*/  IMAD.WIDE R2, R11, 0x2, R2 ;  /* 0x000000020b027825 */ /* 0x001fce00078e0202 */
[----:B------:R-:W0:Y:S01]  /*00d0*/  LDC.64 R8, c[0x0][0x398] ;  /* 0x0000e600ff087b82 */ /* 0x000e220000000a00 */
[----:B-1----:R-:W4:Y:S01]  /*00e0*/  LDG.E.U16 R2, desc[UR4][R2.64] ;  /* 0x0000000402027981 */ /* 0x002f22000c1e1500 */
[----:B--2---:R-:W-:-:S06]  /*00f0*/  IMAD.WIDE R4, R11, 0x2, R4 ;  /* 0x000000020b047825 */ /* 0x004fcc00078e0204 */
[----:B------:R-:W2:Y:S01]  /*0100*/  LDG.E.U16 R4, desc[UR4][R4.64] ;  /* 0x0000000404047981 */ /* 0x000ea2000c1e1500 */
[----:B---3--:R-:W-:-:S04]  /*0110*/  IMAD.WIDE R6, R11, 0x4, R6 ;  /* 0x000000040b067825 */ /* 0x008fc800078e0206 */
[----:B0-----:R-:W-:-:S04]  /*0120*/  IMAD.WIDE R8, R11, 0x4, R8 ;  /* 0x000000040b087825 */ /* 0x001fc800078e0208 */
[----:B----4-:R-:W-:Y:S02]  /*0130*/  HADD2.F32 R0, -RZ, R2.H0_H0 ;  /* 0x20000002ff007230 */ /* 0x010fe40000004100 */
[----:B--2---:R-:W-:-:S05]  /*0140*/  HADD2.F32 R13, -RZ, R4.H0_H0 ;  /* 0x20000004ff0d7230 */ /* 0x004fca0000004100 */
[C---:B------:R-:W-:Y:S01]  /*0150*/  FADD R13, -R0.reuse, R13 ;  /* 0x0000000d000d7221 */ /* 0x040fe20000000100 */
[----:B------:R-:W-:-:S03]  /*0160*/  FMUL R11, R0, R0 ;  /* 0x00000000000b7220 */ /* 0x000fc60000400000 */
[----:B------:R-:W-:-:S05]  /*0170*/  FMUL R13, R13, R13 ;  /* 0x0000000d0d0d7220 */ /* 0x000fca0000400000 */
[----:B------:R-:W-:Y:S04]  /*0180*/  STG.E desc[UR4][R6.64], R13 ;  /* 0x0000000d06007986 */ /* 0x000fe8000c101904 */
[----:B------:R-:W-:Y:S01]  /*0190*/  STG.E desc[UR4][R8.64], R11 ;  /* 0x0000000b08007986 */ /* 0x000fe2000c101904 */
[----:B------:R-:W-:Y:S05]  /*01a0*/  EXIT ;  /* 0x000000000000794d */ /* 0x000fea0003800000 */
.L_x_0:
[----:B------:R-:W-:-:S00]  /*01b0*/  BRA `(.L_x_0) ;  /* 0xfffffffc00fc7947 */ /* 0x000fc0000383ffff */
[----:B------:R-:W-:-:S00]  /*01c0*/  NOP ;  /* 0x0000000000007918 */ /* 0x000fc00000000000 */
        /* <DEDUP_REMOVED lines=11> */
.L_x_11:


//--------------------- .text._Z21wmma_gemm_kernel_fp16PK6__halfS1_PS_iii --------------------------
	.section	.text._Z21wmma_gemm_kernel_fp16PK6__halfS1_PS_iii,"ax",@progbits
	.align	128
        .global         _Z21wmma_gemm_kernel_fp16PK6__halfS1_PS_iii
        .type           _Z21wmma_gemm_kernel_fp16PK6__halfS1_PS_iii,@function
        .size           _Z21wmma_gemm_kernel_fp16PK6__halfS1_PS_iii,(.L_x_12 - _Z21wmma_gemm_kernel_fp16PK6__halfS1_PS_iii)
        .other          _Z21wmma_gemm_kernel_fp16PK6__halfS1_PS_iii,@"STO_CUDA_ENTRY STV_DEFAULT"
_Z21wmma_gemm_kernel_fp16PK6__halfS1_PS_iii:
.text._Z21wmma_gemm_kernel_fp16PK6__halfS1_PS_iii:
[----:B------:R-:W-:Y:S01]  /*0000*/  LDC R1, c[0x0][0x37c] ;  /* 0x0000df00ff017b82 */ /* 0x000fe20000000800 */
[----:B------:R-:W0:Y:S01]  /*0010*/  LDCU UR6, c[0x0][0x3a0] ;  /* 0x00007400ff0677ac */ /* 0x000e220008000800 */
[----:B------:R-:W1:Y:S06]  /*0020*/  S2R R3, SR_TID.X ;  /* 0x0000000000037919 */ /* 0x000e6c0000002100 */
[----:B------:R-:W1:Y:S01]  /*0030*/  S2UR UR4, SR_CTAID.X ;  /* 0x00000000000479c3 */ /* 0x000e620000002500 */
[----:B------:R-:W-:Y:S01]  /*0040*/  CS2R R18, SRZ ;  /* 0x0000000000127805 */ /* 0x000fe2000001ff00 */
[----:B------:R-:W2:Y:S01]  /*0050*/  LDCU.64 UR8, c[0x0][0x358] ;  /* 0x00006b00ff0877ac */ /* 0x000ea20008000a00 */
[----:B------:R-:W3:Y:S01]  /*0060*/  S2R R5, SR_TID.Y ;  /* 0x0000000000057919 */ /* 0x000ee20000002200 */
[----:B------:R-:W-:-:S04]  /*0070*/  CS2R R14, SRZ ;  /* 0x00000000000e7805 */ /* 0x000fc8000001ff00 */
[----:B------:R-:W1:Y:S08]  /*0080*/  LDC R24, c[0x0][0x360] ;  /* 0x0000d800ff187b82 */ /* 0x000e700000000800 */
[----:B------:R-:W3:Y:S01]  /*0090*/  S2UR UR5, SR_CTAID.Y ;  /* 0x00000000000579c3 */ /* 0x000ee20000002600 */
[----:B0-----:R-:W-:-:S05]  /*00a0*/  IMAD.U32 R13, RZ, RZ, UR6 ;  /* 0x00000006ff0d7e24 */ /* 0x001fca000f8e00ff */
[----:B------:R-:W-:Y:S02]  /*00b0*/  ISETP.GE.AND P0, PT, R13, 0x1, PT ;  /* 0x000000010d00780c */ /* 0x000fe40003f06270 */
[----:B------:R-:W3:Y:S01]  /*00c0*/  LDC R22, c[0x0][0x364] ;  /* 0x0000d900ff167b82 */ /* 0x000ee20000000800 */
[----:B-1----:R-:W-:-:S05]  /*00d0*/  IMAD R24, R24, UR4, R3 ;  /* 0x0000000418187c24 */ /* 0x002fca000f8e0203 */
[----:B------:R-:W-:Y:S01]  /*00e0*/  SHF.R.U32.HI R24, RZ, 0x5, R24 ;  /* 0x00000005ff187819 */ /* 0x000fe20000011618 */
[----:B---3--:R-:W-:-:S04]  /*00f0*/  IMAD R22, R22, UR5, R5 ;  /* 0x0000000516167c24 */ /* 0x008fc8000f8e0205 */
[----:B--2---:R-:W-:Y:S05]  /*0100*/  @!P0 BRA `(.L_x_1) ;  /* 0x0000001000f48947 */ /* 0x004fea0003800000 */
[C---:B------:R-:W-:Y:S01]  /*0110*/  ISETP.GE.U32.AND P0, PT, R13.reuse, 0x31, PT ;  /* 0x000000310d00780c */ /* 0x040fe20003f06070 */
[----:B------:R-:W-:Y:S01]  /*0120*/  VIADD R2, R13, 0xffffffff ;  /* 0xffffffff0d027836 */ /* 0x000fe20000000000 */
[----:B------:R-:W-:Y:S01]  /*0130*/  CS2R R18, SRZ ;  /* 0x0000000000127805 */ /* 0x000fe2000001ff00 */
[----:B------:R-:W-:Y:S01]  /*0140*/  IMAD.SHL.U32 R12, R24, 0x10, RZ ;  /* 0x00000010180c7824 */ /* 0x000fe200078e00ff */
[----:B------:R-:W-:Y:S01]  /*0150*/  CS2R R14, SRZ ;  /* 0x00000000000e7805 */ /* 0x000fe2000001ff00 */
[----:B------:R-:W-:Y:S01]  /*0160*/  IMAD.MOV.U32 R0, RZ, RZ, RZ ;  /* 0x000000ffff007224 */ /* 0x000fe200078e00ff */
[----:B------:R-:W-:-:S07]  /*0170*/  LEA.HI R4, R2, 0x1, RZ, 0x1c ;  /* 0x0000000102047811 */ /* 0x000fce00078fe0ff */
[----:B------:R-:W-:Y:S05]  /*0180*/  @!P0 BRA `(.L_x_2) ;  /* 0x0000000c00b88947 */ /* 0x000fea0003800000 */
[----:B------:R-:W0:Y:S01]  /*0190*/  LDC.64 R2, c[0x0][0x380] ;  /* 0x0000e000ff027b82 */ /* 0x000e220000000a00 */
[----:B------:R-:W1:Y:S01]  /*01a0*/  LDCU UR4, c[0x0][0x39c] ;  /* 0x00007380ff0477ac */ /* 0x000e620008000800 */
[----:B------:R-:W-:Y:S01]  /*01b0*/  IMAD R12, R12, R13, RZ ;  /* 0x0000000d0c0c7224 */ /* 0x000fe200078e02ff */
[----:B------:R-:W-:Y:S01]  /*01c0*/  CS2R R18, SRZ ;  /* 0x0000000000127805 */ /* 0x000fe2000001ff00 */
[----:B------:R-:W-:Y:S01]  /*01d0*/  IMAD.MOV.U32 R5, RZ, RZ, RZ ;  /* 0x000000ffff057224 */ /* 0x000fe200078e00ff */
[----:B------:R-:W-:Y:S01]  /*01e0*/  CS2R R14, SRZ ;  /* 0x00000000000e7805 */ /* 0x000fe2000001ff00 */
[----:B------:R-:W2:Y:S01]  /*01f0*/  LDCU UR7, c[0x0][0x3a0] ;  /* 0x00007400ff0777ac */ /* 0x000ea20008000800 */
[----:B------:R-:W3:Y:S01]  /*0200*/  LDCU.64 UR10, c[0x0][0x388] ;  /* 0x00007100ff0a77ac */ /* 0x000ee20008000a00 */
[----:B-1----:R-:W-:Y:S02]  /*0210*/  UIMAD UR5, UR4, 0x30, URZ ;  /* 0x00000030040578a4 */ /* 0x002fe4000f8e02ff */
[----:B------:R-:W-:-:S02]  /*0220*/  USHF.L.U32 UR6, UR4, 0x5, URZ ;  /* 0x0000000504067899 */ /* 0x000fc400080006ff */
[----:B------:R-:W-:Y:S01]  /*0230*/  USHF.L.U32 UR4, UR4, 0x4, URZ ;  /* 0x0000000404047899 */ /* 0x000fe200080006ff */
[----:B0-----:R-:W-:-:S04]  /*0240*/  IMAD.WIDE.U32 R2, R12, 0x2, R2 ;  /* 0x000000020c027825 */ /* 0x001fc800078e0002 */
[----:B------:R-:W-:Y:S01]  /*0250*/  IMAD.U32 R25, RZ, RZ, UR5 ;  /* 0x00000005ff197e24 */ /* 0x000fe2000f8e00ff */
[----:B------:R-:W-:Y:S01]  /*0260*/  IADD3 R7, P0, PT, R2, 0x40, RZ ;  /* 0x0000004002077810 */ /* 0x000fe20007f1e0ff */
[----:B------:R-:W-:Y:S01]  /*0270*/  IMAD.U32 R23, RZ, RZ, UR6 ;  /* 0x00000006ff177e24 */ /* 0x000fe2000f8e00ff */
[----:B------:R-:W-:Y:S01]  /*0280*/  LOP3.LUT R2, R4, 0x1ffffffc, RZ, 0xc0, !PT ;  /* 0x1ffffffc04027812 */ /* 0x000fe200078ec0ff */
[----:B------:R-:W-:Y:S02]  /*0290*/  IMAD.MOV.U32 R4, RZ, RZ, 0x20 ;  /* 0x00000020ff047424 */ /* 0x000fe400078e00ff */
[----:B------:R-:W-:Y:S02]  /*02a0*/  IMAD.X R6, RZ, RZ, R3, P0 ;  /* 0x000000ffff067224 */ /* 0x000fe400000e0603 */
[----:B------:R-:W-:Y:S02]  /*02b0*/  IMAD.MOV R2, RZ, RZ, -R2 ;  /* 0x000000ffff027224 */ /* 0x000fe400078e0a02 */
[----:B--23--:R-:W-:-:S07]  /*02c0*/  IMAD.U32 R3, RZ, RZ, UR4 ;  /* 0x00000004ff037e24 */ /* 0x00cfce000f8e00ff */
.L_x_7:
[----:B------:R-:W0:Y:S01]  /*02d0*/  LDC R26, c[0x0][0x398] ;  /* 0x0000e600ff1a7b82 */ /* 0x000e220000000800 */
[----:B------:R-:W-:Y:S02]  /*02e0*/  VIADD R0, R4, 0xfffffff0 ;  /* 0xfffffff004007836 */ /* 0x000fe40000000000 */
[----:B------:R-:W-:Y:S02]  /*02f0*/  IMAD.U32 R13, RZ, RZ, UR7 ;  /* 0x00000007ff0d7e24 */ /* 0x000fe4000f8e00ff */
[----:B------:R-:W-:-:S03]  /*0300*/  IMAD.SHL.U32 R27, R24, 0x10, RZ ;  /* 0x00000010181b7824 */ /* 0x000fc600078e00ff */
[----:B------:R-:W-:-:S04]  /*0310*/  ISETP.GT.AND P0, PT, R0, R13, PT ;  /* 0x0000000d0000720c */ /* 0x000fc80003f04270 */
[----:B0-----:R-:W-:-:S13]  /*0320*/  ISETP.GE.OR P1, PT, R27, R26, P0 ;  /* 0x0000001a1b00720c */ /* 0x001fda0000726670 */
[----:B------:R-:W0:Y:S01]  /*0330*/  @!P1 S2R R17, SR_LANEID ;  /* 0x0000000000119919 */ /* 0x000e220000000000 */
[----:B------:R-:W1:Y:S01]  /*0340*/  @!P1 LDC.64 R10, c[0x0][0x380] ;  /* 0x0000e000ff0a9b82 */ /* 0x000e620000000a00 */
[----:B------:R-:W-:Y:S01]  /*0350*/  @!P1 SHF.R.U32.HI R0, RZ, 0x1, R13 ;  /* 0x00000001ff009819 */ /* 0x000fe2000001160d */
[----:B------:R-:W-:Y:S02]  /*0360*/  @!P1 IMAD.MOV.U32 R9, RZ, RZ, RZ ;  /* 0x000000ffff099224 */ /* 0x000fe400078e00ff */
[----:B-1----:R-:W-:Y:S01]  /*0370*/  @!P1 IMAD.WIDE.U32 R10, R12, 0x2, R10 ;  /* 0x000000020c0a9825 */ /* 0x002fe200078e000a */
[----:B0-----:R-:W-:Y:S02]  /*0380*/  @!P1 LOP3.LUT R8, R17, 0x3, RZ, 0xc0, !PT ;  /* 0x0000000311089812 */ /* 0x001fe400078ec0ff */
[----:B------:R-:W-:-:S05]  /*0390*/  @!P1 SHF.R.U32.HI R17, RZ, 0x2, R17 ;  /* 0x00000002ff119819 */ /* 0x000fca0000011611 */
[----:B------:R-:W-:Y:S02]  /*03a0*/  @!P1 IMAD.WIDE.U32 R8, R17, R0, R8 ;  /* 0x0000000011089225 */ /* 0x000fe400078e0008 */
[----:B------:R-:W0:Y:S01]  /*03b0*/  LDC R0, c[0x0][0x39c] ;  /* 0x0000e700ff007b82 */ /* 0x000e220000000800 */
[----:B------:R-:W-:-:S04]  /*03c0*/  @!P1 LEA R20, P2, R8, R10, 0x2 ;  /* 0x0000000a08149211 */ /* 0x000fc800078410ff */
[----:B------:R-:W-:Y:S02]  /*03d0*/  @!P1 LEA.HI.X R21, R8, R11, R9, 0x2, P2 ;  /* 0x0000000b08159211 */ /* 0x000fe400010f1409 */
[----:B------:R-:W-:Y:S01]  /*03e0*/  CS2R R10, SRZ ;  /* 0x00000000000a7805 */ /* 0x000fe2000001ff00 */
[----:B------:R-:W-:Y:S02]  /*03f0*/  IMAD.MOV.U32 R9, RZ, RZ, RZ ;  /* 0x000000ffff097224 */ /* 0x000fe400078e00ff */
[----:B------:R-:W-:Y:S02]  /*0400*/  IMAD.MOV.U32 R8, RZ, RZ, RZ ;  /* 0x000000ffff087224 */ /* 0x000fe400078e00ff */
[----:B------:R-:W-:Y:S01]  /*0410*/  @!P1 IMAD.WIDE.U32 R28, R13, 0x10, R20 ;  /* 0x000000100d1c9825 */ /* 0x000fe200078e0014 */
[----:B------:R-:W-:Y:S05]  /*0420*/  @!P1 WARPSYNC.ALL ;  /* 0x0000000000009948 */ /* 0x000fea0003800000 */
[----:B------:R-:W5:Y:S04]  /*0430*/  @!P1 LDG.E R9, desc[UR8][R28.64] ;  /* 0x000000081c099981 */ /* 0x000f68000c1e1900 */
[----:B------:R1:W5:Y:S01]  /*0440*/  @!P1 LDG.E R11, desc[UR8][R28.64+0x10] ;  /* 0x000010081c0b9981 */ /* 0x000362000c1e1900 */
[----:B------:R-:W-:-:S03]  /*0450*/  CS2R R16, SRZ ;  /* 0x0000000000107805 */ /* 0x000fc6000001ff00 */
[----:B------:R-:W5:Y:S04]  /*0460*/  @!P1 LDG.E R8, desc[UR8][R20.64] ;  /* 0x0000000814089981 */ /* 0x000f68000c1e1900 */
[----:B------:R2:W5:Y:S01]  /*0470*/  @!P1 LDG.E R10, desc[UR8][R20.64+0x10] ;  /* 0x00001008140a9981 */ /* 0x000562000c1e1900 */
[----:B-1----:R-:W-:-:S05]  /*0480*/  IMAD.SHL.U32 R28, R22, 0x10, RZ ;  /* 0x00000010161c7824 */ /* 0x002fca00078e00ff */
[----:B0-----:R-:W-:Y:S02]  /*0490*/  ISETP.GE.OR P0, PT, R28, R0, P0 ;  /* 0x000000001c00720c */ /* 0x001fe40000706670 */
[----:B--2---:R-:W-:-:S11]  /*04a0*/  CS2R R20, SRZ ;  /* 0x0000000000147805 */ /* 0x004fd6000001ff00 */
[----:B------:R-:W-:Y:S05]  /*04b0*/  @P0 BRA `(.L_x_3) ;  /* 0x0000000000580947 */ /* 0x000fea0003800000 */
[----:B------:R-:W0:Y:S01]  /*04c0*/  S2R R20, SR_LANEID ;  /* 0x0000000000147919 */ /* 0x000e220000000000 */
[----:B------:R-:W-:Y:S01]  /*04d0*/  SHF.R.U32.HI R17, RZ, 0x1, R0 ;  /* 0x00000001ff117819 */ /* 0x000fe20000011600 */
[----:B------:R-:W-:Y:S01]  /*04e0*/  IMAD.MOV.U32 R21, RZ, RZ, RZ ;  /* 0x000000ffff157224 */ /* 0x000fe200078e00ff */
[----:B------:R-:W-:-:S04]  /*04f0*/  IADD3 R28, P0, PT, R28, R5, RZ ;  /* 0x000000051c1c7210 */ /* 0x000fc80007f1e0ff */
[----:B------:R-:W-:Y:S02]  /*0500*/  LEA.HI.X.SX32 R29, R5, RZ, 0x1, P0 ;  /* 0x000000ff051d7211 */ /* 0x000fe400000f0eff */
[----:B0-----:R-:W-:Y:S02]  /*0510*/  SHF.R.U32.HI R16, RZ, 0x2, R20 ;  /* 0x00000002ff107819 */ /* 0x001fe40000011614 */
[----:B------:R-:W-:-:S05]  /*0520*/  LOP3.LUT R20, R20, 0x3, RZ, 0xc0, !PT ;  /* 0x0000000314147812 */ /* 0x000fca00078ec0ff */
[----:B------:R-:W-:Y:S01]  /*0530*/  IMAD.WIDE.U32 R20, R16, R17, R20 ;  /* 0x0000001110147225 */ /* 0x000fe200078e0014 */
[----:B------:R-:W-:-:S04]  /*0540*/  LEA R17, P0, R28, UR10, 0x1 ;  /* 0x0000000a1c117c11 */ /* 0x000fc8000f8008ff */
[----:B------:R-:W-:Y:S02]  /*0550*/  LEA.HI.X R29, R28, UR11, R29, 0x1, P0 ;  /* 0x0000000b1c1d7c11 */ /* 0x000fe400080f0c1d */
[----:B------:R-:W-:-:S04]  /*0560*/  LEA R16, P0, R20, R17, 0x2 ;  /* 0x0000001114107211 */ /* 0x000fc800078010ff */
[----:B------:R-:W-:-:S03]  /*0570*/  LEA.HI.X R17, R20, R29, R21, 0x2, P0 ;  /* 0x0000001d14117211 */ /* 0x000fc600000f1415 */
[----:B------:R-:W-:Y:S02]  /*0580*/  IMAD.WIDE.U32 R28, R0, 0x10, R16 ;  /* 0x00000010001c7825 */ /* 0x000fe400078e0010 */
[----:B------:R-:W2:Y:S04]  /*0590*/  LDG.E R20, desc[UR8][R16.64] ;  /* 0x0000000810147981 */ /* 0x000ea8000c1e1900 */
[----:B------:R-:W3:Y:S04]  /*05a0*/  LDG.E R21, desc[UR8][R28.64] ;  /* 0x000000081c157981 */ /* 0x000ee8000c1e1900 */
[----:B------:R-:W4:Y:S04]  /*05b0*/  LDG.E R16, desc[UR8][R16.64+0x10] ;  /* 0x0000100810107981 */ /* 0x000f28000c1e1900 */
[----:B------:R-:W4:Y:S01]  /*05c0*/  LDG.E R17, desc[UR8][R28.64+0x10] ;  /* 0x000010081c117981 */ /* 0x000f22000c1e1900 */
[----:B------:R-:W-:Y:S05]  /*05d0*/  WARPSYNC.ALL ;  /* 0x0000000000007948 */ /* 0x000fea0003800000 */
[----:B--2---:R-:W0:Y:S04]  /*05e0*/  MOVM.16.MT88 R20, R20 ;  /* 0x000000001414723a */ /* 0x004e280000000000 */
[----:B---3--:R-:W1:Y:S04]  /*05f0*/  MOVM.16.MT88 R21, R21 ;  /* 0x000000001515723a */ /* 0x008e680000000000 */
[----:B----4-:R-:W2:Y:S04]  /*0600*/  MOVM.16.MT88 R16, R16 ;  /* 0x000000001010723a */ /* 0x010ea80000000000 */
[----:B------:R-:W3:Y:S02]  /*0610*/  MOVM.16.MT88 R17, R17 ;  /* 0x000000001111723a */ /* 0x000ee40000000000 */
.L_x_3:
[----:B------:R-:W-:Y:S01]  /*0620*/  ISETP.GT.AND P0, PT, R4, R13, PT ;  /* 0x0000000d0400720c */ /* 0x000fe20003f04270 */
[----:B------:R-:W-:Y:S05]  /*0630*/  WARPSYNC.ALL ;  /* 0x0000000000007948 */ /* 0x000fea0003800000 */
[----:B------:R-:W-:Y:S01]  /*0640*/  ISETP.GE.OR P1, PT, R27, R26, P0 ;  /* 0x0000001a1b00720c */ /* 0x000fe20000726670 */
[C---:B01---5:R-:W-:Y:S08]  /*0650*/  HMMA.16816.F16 R14, R8.reuse, R20, R14 ;  /* 0x00000014080e723c */ /* 0x063ff0000000080e */
[----:B--23--:R-:W-:Y:S04]  /*0660*/  HMMA.16816.F16 R18, R8, R16, R18 ;  /* 0x000000100812723c */ /* 0x00cfe80000000812 */
[----:B------:R-:W0:Y:S01]  /*0670*/  @!P1 S2R R20, SR_LANEID ;  /* 0x0000000000149919 */ /* 0x000e220000000000 */
[----:B------:R-:W-:Y:S01]  /*0680*/  @!P1 SHF.R.U32.HI R10, RZ, 0x1, R13 ;  /* 0x00000001ff0a9819 */ /* 0x000fe2000001160d */
[----:B------:R-:W-:Y:S01]  /*0690*/  @!P1 IMAD.MOV.U32 R9, RZ, RZ, RZ ;  /* 0x000000ffff099224 */ /* 0x000fe200078e00ff */
[----:B0-----:R-:W-:-:S02]  /*06a0*/  @!P1 LOP3.LUT R8, R20, 0x3, RZ, 0xc0, !PT ;  /* 0x0000000314089812 */ /* 0x001fc400078ec0ff */
[----:B------:R-:W-:-:S05]  /*06b0*/  @!P1 SHF.R.U32.HI R11, RZ, 0x2, R20 ;  /* 0x00000002ff0b9819 */ /* 0x000fca0000011614 */
[----:B------:R-:W-:Y:S01]  /*06c0*/  @!P1 IMAD.WIDE.U32 R8, R11, R10, R8 ;  /* 0x0000000a0b089225 */ /* 0x000fe200078e0008 */
[----:B------:R-:W-:Y:S02]  /*06d0*/  CS2R R10, SRZ ;  /* 0x00000000000a7805 */ /* 0x000fe4000001ff00 */
[----:B------:R-:W-:-:S04]  /*06e0*/  @!P1 LEA R20, P2, R8, R7, 0x2 ;  /* 0x0000000708149211 */ /* 0x000fc800078410ff */
[----:B------:R-:W-:Y:S01]  /*06f0*/  @!P1 LEA.HI.X R21, R8, R6, R9, 0x2, P2 ;  /* 0x0000000608159211 */ /* 0x000fe200010f1409 */
[----:B------:R-:W-:Y:S02]  /*0700*/  IMAD.MOV.U32 R9, RZ, RZ, RZ ;  /* 0x000000ffff097224 */ /* 0x000fe400078e00ff */
[----:B------:R-:W-:Y:S02]  /*0710*/  IMAD.SHL.U32 R27, R22, 0x10, RZ ;  /* 0x00000010161b7824 */ /* 0x000fe400078e00ff */
[----:B------:R-:W-:Y:S01]  /*0720*/  @!P1 IMAD.WIDE.U32 R28, R13, 0x10, R20 ;  /* 0x000000100d1c9825 */ /* 0x000fe200078e0014 */
[----:B------:R-:W-:Y:S05]  /*0730*/  @!P1 WARPSYNC.ALL ;  /* 0x0000000000009948 */ /* 0x000fea0003800000 */
[----:B------:R-:W5:Y:S01]  /*0740*/  @!P1 LDG.E R9, desc[UR8][R28.64+-0x20] ;  /* 0xffffe0081c099981 */ /* 0x000f62000c1e1900 */
[----:B------:R-:W-:-:S03]  /*0750*/  IMAD.MOV.U32 R8, RZ, RZ, RZ ;  /* 0x000000ffff087224 */ /* 0x000fc600078e00ff */
[----:B------:R-:W5:Y:S01]  /*0760*/  @!P1 LDG.E R11, desc[UR8][R28.64+-0x10] ;  /* 0xfffff0081c0b9981 */ /* 0x000f62000c1e1900 */
[----:B------:R-:W-:Y:S02]  /*0770*/  ISETP.GE.OR P0, PT, R27, R0, P0 ;  /* 0x000000001b00720c */ /* 0x000fe40000706670 */
[----:B------:R-:W-:Y:S01]  /*0780*/  CS2R R16, SRZ ;  /* 0x0000000000107805 */ /* 0x000fe2000001ff00 */
[----:B------:R-:W5:Y:S04]  /*0790*/  @!P1 LDG.E R8, desc[UR8][R20.64+-0x20] ;  /* 0xffffe00814089981 */ /* 0x000f68000c1e1900 */
[----:B------:R0:W5:Y:S02]  /*07a0*/  @!P1 LDG.E R10, desc[UR8][R20.64+-0x10] ;  /* 0xfffff008140a9981 */ /* 0x000164000c1e1900 */
[----:B0-----:R-:W-:-:S04]  /*07b0*/  CS2R R20, SRZ ;  /* 0x0000000000147805 */ /* 0x001fc8000001ff00 */
[----:B------:R-:W-:Y:S05]  /*07c0*/  @P0 BRA `(.L_x_4) ;  /* 0x0000000000580947 */ /* 0x000fea0003800000 */
[----:B------:R-:W0:Y:S01]  /*07d0*/  S2R R16, SR_LANEID ;  /* 0x0000000000107919 */ /* 0x000e220000000000 */
[----:B------:R-:W-:Y:S01]  /*07e0*/  SHF.R.U32.HI R20, RZ, 0x1, R0 ;  /* 0x00000001ff147819 */ /* 0x000fe20000011600 */
[----:B------:R-:W-:Y:S01]  /*07f0*/  IMAD.MOV.U32 R17, RZ, RZ, RZ ;  /* 0x000000ffff117224 */ /* 0x000fe200078e00ff */
[----:B0-----:R-:W-:Y:S02]  /*0800*/  SHF.R.U32.HI R21, RZ, 0x2, R16 ;  /* 0x00000002ff157819 */ /* 0x001fe40000011610 */
[----:B------:R-:W-:-:S05]  /*0810*/  LOP3.LUT R16, R16, 0x3, RZ, 0xc0, !PT ;  /* 0x0000000310107812 */ /* 0x000fca00078ec0ff */
[----:B------:R-:W-:Y:S01]  /*0820*/  IMAD.WIDE.U32 R16, R21, R20, R16 ;  /* 0x0000001415107225 */ /* 0x000fe200078e0010 */
[----:B------:R-:W-:-:S04]  /*0830*/  IADD3 R21, P0, PT, R27, R3, RZ ;  /* 0x000000031b157210 */ /* 0x000fc80007f1e0ff */
[----:B------:R-:W-:Y:S02]  /*0840*/  LEA.HI.X.SX32 R20, R3, RZ, 0x1, P0 ;  /* 0x000000ff03147211 */ /* 0x000fe400000f0eff */
        /* <DEDUP_REMOVED lines=8> */
[----:B------:R4:W4:Y:S01]  /*08d0*/  LDG.E R17, desc[UR8][R16.64+0x10] ;  /* 0x0000100810117981 */ /* 0x000922000c1e1900 */
[----:B------:R-:W-:Y:S05]  /*08e0*/  WARPSYNC.ALL ;  /* 0x0000000000007948 */ /* 0x000fea0003800000 */
[----:B--2---:R-:W0:Y:S04]  /*08f0*/  MOVM.16.MT88 R20, R20 ;  /* 0x000000001414723a */ /* 0x004e280000000000 */
[----:B---3--:R-:W1:Y:S04]  /*0900*/  MOVM.16.MT88 R21, R21 ;  /* 0x000000001515723a */ /* 0x008e680000000000 */
[----:B----4-:R2:W3:Y:S04]  /*0910*/  MOVM.16.MT88 R16, R27 ;  /* 0x000000001b10723a */ /* 0x0104e80000000000 */
[----:B------:R-:W4:Y:S02]  /*0920*/  MOVM.16.MT88 R17, R17 ;  /* 0x000000001111723a */ /* 0x000f240000000000 */
.L_x_4:
[----:B------:R-:W-:Y:S05]  /*0930*/  WARPSYNC.ALL ;  /* 0x0000000000007948 */ /* 0x000fea0003800000 */
[----:B01---5:R-:W-:Y:S01]  /*0940*/  HMMA.16816.F16 R14, R8, R20, R14 ;  /* 0x00000014080e723c */ /* 0x023fe2000000080e */
[----:B------:R-:W-:Y:S02]  /*0950*/  VIADD R20, R4, 0x10 ;  /* 0x0000001004147836 */ /* 0x000fe40000000000 */
[----:B------:R-:W-:-:S03]  /*0960*/  IMAD.SHL.U32 R21, R24, 0x10, RZ ;  /* 0x0000001018157824 */ /* 0x000fc600078e00ff */
[----:B------:R-:W-:Y:S02]  /*0970*/  ISETP.GT.AND P0, PT, R20, R13, PT ;  /* 0x0000000d1400720c */ /* 0x000fe40003f04270 */
[----:B---34-:R-:W-:Y:S02]  /*0980*/  HMMA.16816.F16 R18, R8, R16, R18 ;  /* 0x000000100812723c */ /* 0x018fe40000000812 */
[----:B------:R-:W-:-:S13]  /*0990*/  ISETP.GE.OR P1, PT, R21, R26, P0 ;  /* 0x0000001a1500720c */ /* 0x000fda0000726670 */
[----:B------:R-:W0:Y:S01]  /*09a0*/  @!P1 S2R R20, SR_LANEID ;  /* 0x0000000000149919 */ /* 0x000e220000000000 */
[----:B------:R-:W-:Y:S01]  /*09b0*/  @!P1 SHF.R.U32.HI R10, RZ, 0x1, R13 ;  /* 0x00000001ff0a9819 */ /* 0x000fe2000001160d */
[----:B------:R-:W-:Y:S01]  /*09c0*/  @!P1 IMAD.MOV.U32 R9, RZ, RZ, RZ ;  /* 0x000000ffff099224 */ /* 0x000fe200078e00ff */
[----:B0-----:R-:W-:Y:S02]  /*09d0*/  @!P1 LOP3.LUT R8, R20, 0x3, RZ, 0xc0, !PT ;  /* 0x0000000314089812 */ /* 0x001fe400078ec0ff */
[----:B------:R-:W-:-:S05]  /*09e0*/  @!P1 SHF.R.U32.HI R11, RZ, 0x2, R20 ;  /* 0x00000002ff0b9819 */ /* 0x000fca0000011614 */
[----:B------:R-:W-:Y:S01]  /*09f0*/  @!P1 IMAD.WIDE.U32 R8, R11, R10, R8 ;  /* 0x0000000a0b089225 */ /* 0x000fe200078e0008 */
[----:B------:R-:W-:Y:S02]  /*0a00*/  CS2R R10, SRZ ;  /* 0x00000000000a7805 */ /* 0x000fe4000001ff00 */
[----:B------:R-:W-:-:S04]  /*0a10*/  @!P1 LEA R20, P2, R8, R7, 0x2 ;  /* 0x0000000708149211 */ /* 0x000fc800078410ff */
[----:B------:R-:W-:Y:S01]  /*0a20*/  @!P1 LEA.HI.X R21, R8, R6, R9, 0x2, P2 ;  /* 0x0000000608159211 */ /* 0x000fe200010f1409 */
[----:B------:R-:W-:Y:S02]  /*0a30*/  IMAD.MOV.U32 R9, RZ, RZ, RZ ;  /* 0x000000ffff097224 */ /* 0x000fe400078e00ff */
[----:B--2---:R-:W-:Y:S02]  /*0a40*/  IMAD.SHL.U32 R27, R22, 0x10, RZ ;  /* 0x00000010161b7824 */ /* 0x004fe400078e00ff */
        /* <DEDUP_REMOVED lines=14> */
[----:B------:R-:W-:Y:S02]  /*0b30*/  IADD3 R29, P0, PT, R27, R23, RZ ;  /* 0x000000171b1d7210 */ /* 0x000fe40007f1e0ff */
[----:B0-----:R-:W-:Y:S02]  /*0b40*/  SHF.R.U32.HI R17, RZ, 0x2, R20 ;  /* 0x00000002ff117819 */ /* 0x001fe40000011614 */
[----:B------:R-:W-:-:S05]  /*0b50*/  LOP3.LUT R20, R20, 0x3, RZ, 0xc0, !PT ;  /* 0x0000000314147812 */ /* 0x000fca00078ec0ff */
[----:B------:R-:W-:Y:S01]  /*0b60*/  IMAD.WIDE.U32 R20, R17, R16, R20 ;  /* 0x0000001011147225 */ /* 0x000fe200078e0014 */
        /* <DEDUP_REMOVED lines=15> */
.L_x_5:
[----:B------:R-:W-:Y:S05]  /*0c60*/  WARPSYNC.ALL ;  /* 0x0000000000007948 */ /* 0x000fea0003800000 */
[----:B01---5:R-:W-:Y:S01]  /*0c70*/  HMMA.16816.F16 R14, R8, R20, R14 ;  /* 0x00000014080e723c */ /* 0x023fe2000000080e */
[----:B------:R-:W-:Y:S02]  /*0c80*/  VIADD R20, R4, 0x20 ;  /* 0x0000002004147836 */ /* 0x000fe40000000000 */
[----:B------:R-:W-:-:S03]  /*0c90*/  IMAD.SHL.U32 R21, R24, 0x10, RZ ;  /* 0x0000001018157824 */ /* 0x000fc600078e00ff */
[----:B------:R-:W-:Y:S02]  /*0ca0*/  ISETP.GT.AND P0, PT, R20, R13, PT ;  /* 0x0000000d1400720c */ /* 0x000fe40003f04270 */
[----:B--23--:R-:W-:Y:S02]  /*0cb0*/  HMMA.16816.F16 R16, R8, R16, R18 ;  /* 0x000000100810723c */ /* 0x00cfe40000000812 */
        /* <DEDUP_REMOVED lines=11> */
[----:B------:R-:W-:Y:S02]  /*0d70*/  IMAD.MOV.U32 R9, RZ, RZ, RZ ;  /* 0x000000ffff097224 */ /* 0x000fe400078e00ff */
[----:B------:R-:W5:Y:S04]  /*0d80*/  @!P1 LDG.E R10, desc[UR8][R28.64+0x30] ;  /* 0x000030081c0a9981 */ /* 0x000f68000c1e1900 */
[----:B------:R0:W5:Y:S02]  /*0d90*/  @!P1 LDG.E R8, desc[UR8][R28.64+0x20] ;  /* 0x000020081c089981 */ /* 0x000164000c1e1900 */
[----:B0-----:R-:W-:-:S05]  /*0da0*/  @!P1 IMAD.WIDE.U32 R28, R13, 0x10, R28 ;  /* 0x000000100d1c9825 */ /* 0x001fca00078e001c */
[----:B------:R0:W5:Y:S04]  /*0db0*/  @!P1 LDG.E R9, desc[UR8][R28.64+0x20] ;  /* 0x000020081c099981 */ /* 0x000168000c1e1900 */
[----:B------:R0:W5:Y:S01]  /*0dc0*/  @!P1 LDG.E R11, desc[UR8][R28.64+0x30] ;  /* 0x000030081c0b9981 */ /* 0x000162000c1e1900 */
[----:B------:R-:W-:Y:S01]  /*0dd0*/  ISETP.GE.OR P0, PT, R27, R0, P0 ;  /* 0x000000001b00720c */ /* 0x000fe20000706670 */
[----:B------:R-:W-:Y:S05]  /*0de0*/  @!P1 WARPSYNC.ALL ;  /* 0x0000000000009948 */ /* 0x000fea0003800000 */
[----:B------:R-:W-:-:S02]  /*0df0*/  CS2R R18, SRZ ;  /* 0x0000000000127805 */ /* 0x000fc4000001ff00 */
[----:B------:R-:W-:-:S05]  /*0e00*/  CS2R R20, SRZ ;  /* 0x0000000000147805 */ /* 0x000fca000001ff00 */
[----:B0-----:R-:W-:Y:S05]  /*0e10*/  @P0 BRA `(.L_x_6) ;  /* 0x0000000000580947 */ /* 0x001fea0003800000 */
        /* <DEDUP_REMOVED lines=22> */
.L_x_6:
[----:B------:R-:W-:Y:S01]  /*0f80*/  VIADD R2, R2, 0x4 ;  /* 0x0000000402027836 */ /* 0x000fe20000000000 */
[----:B------:R-:W-:Y:S01]  /*0f90*/  IADD3 R7, P1, PT, R7, 0x80, RZ ;  /* 0x0000008007077810 */ /* 0x000fe20007f3e0ff */
[----:B------:R-:W-:Y:S05]  /*0fa0*/  WARPSYNC.ALL ;  /* 0x0000000000007948 */ /* 0x000fea0003800000 */
[----:B------:R-:W-:Y:S01]  /*0fb0*/  ISETP.NE.AND P0, PT, R2, RZ, PT ;  /* 0x000000ff0200720c */ /* 0x000fe20003f05270 */
[----:B0-2--5:R-:W-:Y:S01]  /*0fc0*/  HMMA.16816.F16 R14, R8, R20, R14 ;  /* 0x00000014080e723c */ /* 0x025fe2000000080e */
[C---:B------:R-:W-:Y:S02]  /*0fd0*/  IMAD R25, R0.reuse, 0x40, R25 ;  /* 0x0000004000197824 */ /* 0x040fe400078e0219 */
[----:B------:R-:W-:-:S02]  /*0fe0*/  IMAD R23, R0, 0x40, R23 ;  /* 0x0000004000177824 */ /* 0x000fc400078e0217 */
[C---:B------:R-:W-:Y:S02]  /*0ff0*/  IMAD R5, R0.reuse, 0x40, R5 ;  /* 0x0000004000057824 */ /* 0x040fe400078e0205 */
[----:B------:R-:W-:Y:S01]  /*1000*/  IMAD R3, R0, 0x40, R3 ;  /* 0x0000004000037824 */ /* 0x000fe200078e0203 */
[----:B-1-3--:R-:W-:Y:S01]  /*1010*/  HMMA.16816.F16 R18, R8, R18, R16 ;  /* 0x000000120812723c */ /* 0x00afe20000000810 */
[----:B------:R-:W-:Y:S02]  /*1020*/  VIADD R4, R4, 0x40 ;  /* 0x0000004004047836 */ /* 0x000fe40000000000 */
[----:B------:R-:W-:Y:S02]  /*1030*/  VIADD R12, R12, 0x40 ;  /* 0x000000400c0c7836 */ /* 0x000fe40000000000 */
[----:B------:R-:W-:Y:S01]  /*1040*/  IMAD.X R6, RZ, RZ, R6, P1 ;  /* 0x000000ffff067224 */ /* 0x000fe200008e0606 */
[----:B------:R-:W-:-:S14]  /*1050*/  @P0 BRA `(.L_x_7) ;  /* 0xfffffff0009c0947 */ /* 0x000fdc000383ffff */
[----:B------:R-:W-:-:S07]  /*1060*/  VIADD R0, R4, 0xffffffe0 ;  /* 0xffffffe004007836 */ /* 0x000fce0000000000 */
.L_x_2:
[----:B------:R-:W-:Y:S01]  /*1070*/  VIADD R2, R13, 0xffffffff ;  /* 0xffffffff0d027836 */ /* 0x000fe20000000000 */
[----:B------:R-:W0:Y:S04]  /*1080*/  LDCU UR6, c[0x0][0x398] ;  /* 0x00007300ff0677ac */ /* 0x000e280008000800 */
[----:B------:R-:W-:Y:S01]  /*1090*/  LEA.HI R2, R2, 0x1, RZ, 0x1c ;  /* 0x0000000102027811 */ /* 0x000fe200078fe0ff */
[----:B------:R-:W1:Y:S03]  /*10a0*/  LDCU.64 UR10, c[0x0][0x388] ;  /* 0x00007100ff0a77ac */ /* 0x000e660008000a00 */
[----:B------:R-:W-:-:S13]  /*10b0*/  LOP3.LUT P0, R9, R2, 0x3, RZ, 0xc0, !PT ;  /* 0x0000000302097812 */ /* 0x000fda000780c0ff */
[----:B0-----:R-:W-:Y:S05]  /*10c0*/  @!P0 BRA `(.L_x_1) ;  /* 0x0000000400048947 */ /* 0x001fea0003800000 */
[----:B------:R-:W0:Y:S01]  /*10d0*/  LDCU UR4, c[0x0][0x39c] ;  /* 0x00007380ff0477ac */ /* 0x000e220008000800 */
[----:B------:R-:W-:Y:S02]  /*10e0*/  IMAD.SHL.U32 R8, R24, 0x10, RZ ;  /* 0x0000001018087824 */ /* 0x000fe400078e00ff */
[----:B------:R-:W-:Y:S02]  /*10f0*/  IMAD.MOV R9, RZ, RZ, -R9 ;  /* 0x000000ffff097224 */ /* 0x000fe400078e0a09 */
[----:B------:R-:W-:Y:S02]  /*1100*/  IMAD R13, R8, R13, R0 ;  /* 0x0000000d080d7224 */ /* 0x000fe400078e0200 */
[----:B0-----:R-:W-:-:S07]  /*1110*/  IMAD R10, R0, UR4, RZ ;  /* 0x00000004000a7c24 */ /* 0x001fce000f8e02ff */
.L_x_9:
[----:B------:R-:W0:Y:S01]  /*1120*/  LDC R17, c[0x0][0x3a0] ;  /* 0x0000e800ff117b82 */ /* 0x000e220000000800 */
[----:B------:R-:W-:-:S07]  /*1130*/  VIADD R0, R0, 0x10 ;  /* 0x0000001000007836 */ /* 0x000fce0000000000 */
[----:B------:R-:W2:Y:S01]  /*1140*/  LDC R11, c[0x0][0x39c] ;  /* 0x0000e700ff0b7b82 */ /* 0x000ea20000000800 */
[----:B0-----:R-:W-:-:S04]  /*1150*/  ISETP.GT.AND P0, PT, R0, R17, PT ;  /* 0x000000110000720c */ /* 0x001fc80003f04270 */
[----:B------:R-:W-:-:S13]  /*1160*/  ISETP.GE.OR P0, PT, R8, UR6, P0 ;  /* 0x0000000608007c0c */ /* 0x000fda0008706670 */
[----:B------:R-:W0:Y:S01]  /*1170*/  @!P0 S2R R3, SR_LANEID ;  /* 0x0000000000038919 */ /* 0x000e220000000000 */
[----:B------:R-:W3:Y:S01]  /*1180*/  @!P0 LDC.64 R4, c[0x0][0x380] ;  /* 0x0000e000ff048b82 */ /* 0x000ee20000000a00 */
[----:B------:R-:W-:Y:S01]  /*1190*/  @!P0 SHF.R.U32.HI R6, RZ, 0x1, R17 ;  /* 0x00000001ff068819 */ /* 0x000fe20000011611 */
[----:B---3--:R-:W-:Y:S01]  /*11a0*/  @!P0 IMAD.WIDE.U32 R4, R13, 0x2, R4 ;  /* 0x000000020d048825 */ /* 0x008fe200078e0004 */
[----:B0-----:R-:W-:Y:S02]  /*11b0*/  @!P0 LOP3.LUT R2, R3, 0x3, RZ, 0xc0, !PT ;  /* 0x0000000303028812 */ /* 0x001fe400078ec0ff */
[----:B------:R-:W-:Y:S01]  /*11c0*/  @!P0 SHF.R.U32.HI R7, RZ, 0x2, R3 ;  /* 0x00000002ff078819 */ /* 0x000fe20000011603 */
[----:B------:R-:W-:-:S04]  /*11d0*/  @!P0 IMAD.MOV.U32 R3, RZ, RZ, RZ ;  /* 0x000000ffff038224 */ /* 0x000fc800078e00ff */
[----:B------:R-:W-:-:S03]  /*11e0*/  @!P0 IMAD.WIDE.U32 R6, R7, R6, R2 ;  /* 0x0000000607068225 */ /* 0x000fc600078e0002 */
[----:B------:R-:W-:-:S04]  /*11f0*/  @!P0 LEA R2, P1, R6, R4, 0x2 ;  /* 0x0000000406028211 */ /* 0x000fc800078210ff */
[----:B------:R-:W-:Y:S02]  /*1200*/  @!P0 LEA.HI.X R3, R6, R5, R7, 0x2, P1 ;  /* 0x0000000506038211 */ /* 0x000fe400008f1407 */
[----:B------:R-:W-:Y:S02]  /*1210*/  CS2R R4, SRZ ;  /* 0x0000000000047805 */ /* 0x000fe4000001ff00 */
[----:B------:R-:W-:Y:S01]  /*1220*/  CS2R R6, SRZ ;  /* 0x0000000000067805 */ /* 0x000fe2000001ff00 */
[----:B------:R-:W-:-:S03]  /*1230*/  @!P0 IMAD.WIDE.U32 R28, R17, 0x10, R2 ;  /* 0x00000010111c8825 */ /* 0x000fc600078e0002 */
[----:B------:R0:W5:Y:S04]  /*1240*/  @!P0 LDG.E R4, desc[UR8][R2.64] ;  /* 0x0000000802048981 */ /* 0x000168000c1e1900 */
[----:B------:R0:W5:Y:S04]  /*1250*/  @!P0 LDG.E R6, desc[UR8][R2.64+0x10] ;  /* 0x0000100802068981 */ /* 0x000168000c1e1900 */
[----:B------:R0:W5:Y:S04]  /*1260*/  @!P0 LDG.E R5, desc[UR8][R28.64] ;  /* 0x000000081c058981 */ /* 0x000168000c1e1900 */
[----:B------:R0:W5:Y:S01]  /*1270*/  @!P0 LDG.E R7, desc[UR8][R28.64+0x10] ;  /* 0x000010081c078981 */ /* 0x000162000c1e1900 */
[----:B------:R-:W-:Y:S01]  /*1280*/  IMAD.SHL.U32 R12, R22, 0x10, RZ ;  /* 0x00000010160c7824 */ /* 0x000fe200078e00ff */
[----:B------:R-:W-:Y:S01]  /*1290*/  ISETP.GT.AND P1, PT, R0, R17, PT ;  /* 0x000000110000720c */ /* 0x000fe20003f24270 */
[----:B------:R-:W-:Y:S05]  /*12a0*/  @!P0 WARPSYNC.ALL ;  /* 0x0000000000008948 */ /* 0x000fea0003800000 */
[----:B--2---:R-:W-:-:S02]  /*12b0*/  ISETP.GE.OR P1, PT, R12, R11, P1 ;  /* 0x0000000b0c00720c */ /* 0x004fc40000f26670 */
[----:B------:R-:W-:Y:S02]  /*12c0*/  CS2R R20, SRZ ;  /* 0x0000000000147805 */ /* 0x000fe4000001ff00 */
[----:B------:R-:W-:-:S09]  /*12d0*/  CS2R R26, SRZ ;  /* 0x00000000001a7805 */ /* 0x000fd2000001ff00 */
[----:B0-----:R-:W-:Y:S05]  /*12e0*/  @P1 BRA `(.L_x_8) ;  /* 0x0000000000581947 */ /* 0x001fea0003800000 */
[----:B------:R-:W0:Y:S01]  /*12f0*/  S2R R2, SR_LANEID ;  /* 0x0000000000027919 */ /* 0x000e220000000000 */
[----:B------:R-:W-:Y:S01]  /*1300*/  IADD3 R21, P0, PT, R12, R10, RZ ;  /* 0x0000000a0c157210 */ /* 0x000fe20007f1e0ff */
[----:B------:R-:W-:Y:S01]  /*1310*/  IMAD.MOV.U32 R17, RZ, RZ, RZ ;  /* 0x000000ffff117224 */ /* 0x000fe200078e00ff */
[----:B------:R-:W-:Y:S02]  /*1320*/  SHF.R.U32.HI R12, RZ, 0x1, R11 ;  /* 0x00000001ff0c7819 */ /* 0x000fe4000001160b */
[----:B0-----:R-:W-:Y:S02]  /*1330*/  LOP3.LUT R16, R2, 0x3, RZ, 0xc0, !PT ;  /* 0x0000000302107812 */ /* 0x001fe400078ec0ff */
[----:B------:R-:W-:Y:S02]  /*1340*/  SHF.R.U32.HI R23, RZ, 0x2, R2 ;  /* 0x00000002ff177819 */ /* 0x000fe40000011602 */
[----:B------:R-:W-:Y:S02]  /*1350*/  LEA.HI.X.SX32 R2, R10, RZ, 0x1, P0 ;  /* 0x000000ff0a027211 */ /* 0x000fe400000f0eff */
[----:B-1----:R-:W-:Y:S01]  /*1360*/  LEA R3, P0, R21, UR10, 0x1 ;  /* 0x0000000a15037c11 */ /* 0x002fe2000f8008ff */
[----:B------:R-:W-:-:S03]  /*1370*/  IMAD.WIDE.U32 R16, R23, R12, R16 ;  /* 0x0000000c17107225 */ /* 0x000fc600078e0010 */
        /* <DEDUP_REMOVED lines=10> */
[----:B---3--:R-:W2:Y:S04]  /*1420*/  MOVM.16.MT88 R20, R20 ;  /* 0x000000001414723a */ /* 0x008ea80000000000 */
[----:B----4-:R-:W3:Y:S04]  /*1430*/  MOVM.16.MT88 R27, R27 ;  /* 0x000000001b1b723a */ /* 0x010ee80000000000 */
[----:B------:R-:W4:Y:S02]  /*1440*/  MOVM.16.MT88 R21, R21 ;  /* 0x000000001515723a */ /* 0x000f240000000000 */
.L_x_8:
[----:B------:R-:W-:Y:S01]  /*1450*/  VIADD R9, R9, 0x1 ;  /* 0x0000000109097836 */ /* 0x000fe20000000000 */
[----:B------:R-:W-:Y:S05]  /*1460*/  WARPSYNC.ALL ;  /* 0x0000000000007948 */ /* 0x000fea0003800000 */
[----:B------:R-:W-:Y:S01]  /*1470*/  ISETP.NE.AND P0, PT, R9, RZ, PT ;  /* 0x000000ff0900720c */ /* 0x000fe20003f05270 */
[----:B0--3-5:R-:W-:Y:S01]  /*1480*/  HMMA.16816.F16 R14, R4, R26, R14 ;  /* 0x0000001a040e723c */ /* 0x029fe2000000080e */
[----:B------:R-:W-:Y:S02]  /*1490*/  IMAD R10, R11, 0x10, R10 ;  /* 0x000000100b0a7824 */ /* 0x000fe400078e020a */
[----:B------:R-:W-:-:S05]  /*14a0*/  VIADD R13, R13, 0x10 ;  /* 0x000000100d0d7836 */ /* 0x000fca0000000000 */
[----:B--2-4-:R-:W-:Y:S04]  /*14b0*/  HMMA.16816.F16 R18, R4, R20, R18 ;  /* 0x000000140412723c */ /* 0x014fe80000000812 */
[----:B------:R-:W-:-:S01]  /*14c0*/  NOP ;  /* 0x0000000000007918 */ /* 0x000fc20000000000 */
[----:B------:R-:W-:-:S15]  /*14d0*/  @P0 BRA `(.L_x_9) ;  /* 0xfffffffc00100947 */ /* 0x000fde000383ffff */
.L_x_1:
[----:B------:R-:W0:Y:S01]  /*14e0*/  LDC.64 R2, c[0x0][0x398] ;  /* 0x0000e600ff027b82 */ /* 0x000e220000000a00 */
[----:B------:R-:W-:Y:S02]  /*14f0*/  IMAD.SHL.U32 R0, R22, 0x10, RZ ;  /* 0x0000001016007824 */ /* 0x000fe400078e00ff */
[----:B------:R-:W-:-:S03]  /*1500*/  IMAD.SHL.U32 R24, R24, 0x10, RZ ;  /* 0x0000001018187824 */ /* 0x000fc600078e00ff */
[----:B0-----:R-:W-:-:S04]  /*1510*/  ISETP.GE.AND P0, PT, R0, R3, PT ;  /* 0x000000030000720c */ /* 0x001fc80003f06270 */
[----:B------:R-:W-:-:S13]  /*1520*/  ISETP.GE.OR P0, PT, R24, R2, P0 ;  /* 0x000000021800720c */ /* 0x000fda0000706670 */
[----:B-1----:R-:W-:Y:S05]  /*1530*/  @P0 EXIT ;  /* 0x000000000000094d */ /* 0x002fea0003800000 */
[----:B------:R-:W0:Y:S01]  /*1540*/  S2R R4, SR_LANEID ;  /* 0x0000000000047919 */ /* 0x000e220000000000 */
[----:B------:R-:W1:Y:S01]  /*1550*/  LDCU.64 UR4, c[0x0][0x390] ;  /* 0x00007200ff0477ac */ /* 0x000e620008000a00 */
[----:B------:R-:W-:Y:S01]  /*1560*/  IMAD R5, R24, R3, RZ ;  /* 0x0000000318057224 */ /* 0x000fe200078e02ff */
[----:B------:R-:W-:Y:S01]  /*1570*/  SHF.R.U32.HI R11, RZ, 0x1, R3 ;  /* 0x00000001ff0b7819 */ /* 0x000fe20000011603 */
[----:B------:R-:W-:-:S03]  /*1580*/  IMAD.MOV.U32 R3, RZ, RZ, RZ ;  /* 0x000000ffff037224 */ /* 0x000fc600078e00ff */
[----:B------:R-:W-:-:S05]  /*1590*/  IADD3 R0, P0, PT, R5, R0, RZ ;  /* 0x0000000005007210 */ /* 0x000fca0007f1e0ff */
[----:B------:R-:W-:Y:S01]  /*15a0*/  IMAD.X R9, RZ, RZ, RZ, P0 ;  /* 0x000000ffff097224 */ /* 0x000fe200000e06ff */
[----:B-1----:R-:W-:Y:S02]  /*15b0*/  LEA R7, P0, R0, UR4, 0x1 ;  /* 0x0000000400077c11 */ /* 0x002fe4000f8008ff */
[----:B0-----:R-:W-:Y:S02]  /*15c0*/  LOP3.LUT R2, R4, 0x3, RZ, 0xc0, !PT ;  /* 0x0000000304027812 */ /* 0x001fe400078ec0ff */
[----:B------:R-:W-:-:S05]  /*15d0*/  SHF.R.U32.HI R5, RZ, 0x2, R4 ;  /* 0x00000002ff057819 */ /* 0x000fca0000011604 */
[----:B------:R-:W-:Y:S01]  /*15e0*/  IMAD.WIDE.U32 R4, R5, R11, R2 ;  /* 0x0000000b05047225 */ /* 0x000fe200078e0002 */
[----:B------:R-:W-:Y:S02]  /*15f0*/  LEA.HI.X R3, R0, UR5, R9, 0x1, P0 ;  /* 0x0000000500037c11 */ /* 0x000fe400080f0c09 */
[----:B------:R-:W-:-:S04]  /*1600*/  LEA R2, P0, R4, R7, 0x2 ;  /* 0x0000000704027211 */ /* 0x000fc800078010ff */
[----:B------:R-:W-:-:S03]  /*1610*/  LEA.HI.X R3, R4, R3, R5, 0x2, P0 ;  /* 0x0000000304037211 */ /* 0x000fc600000f1405 */
[----:B------:R-:W-:Y:S02]  /*1620*/  IMAD.WIDE.U32 R4, R11, 0x20, R2 ;  /* 0x000000200b047825 */ /* 0x000fe400078e0002 */
[----:B------:R-:W-:Y:S04]  /*1630*/  STG.E desc[UR8][R2.64], R14 ;  /* 0x0000000e02007986 */ /* 0x000fe8000c101908 */
[----:B------:R-:W-:Y:S04]  /*1640*/  STG.E desc[UR8][R4.64], R15 ;  /* 0x0000000f04007986 */ /* 0x000fe8000c101908 */
[----:B------:R-:W-:Y:S04]  /*1650*/  STG.E desc[UR8][R2.64+0x10], R18 ;  /* 0x0000101202007986 */ /* 0x000fe8000c101908 */
[----:B------:R-:W-:Y:S01]  /*1660*/  STG.E desc[UR8][R4.64+0x10], R19 ;  /* 0x0000101304007986 */ /* 0x000fe2000c101908 */
[----:B------:R-:W-:Y:S05]  /*1670*/  EXIT ;  /* 0x000000000000794d */ /* 0x000fea0003800000 */
.L_x_10:
        /* <DEDUP_REMOVED lines=16> */
.L_x_12:


//--------------------- .nv.shared.reserved.0     --------------------------
	.section	.nv.shared.reserved.0,"aw",@nobits
	.weak		__nv_reservedSMEM_offset_0_alias
	.size		__nv_reservedSMEM_offset_0_alias, 0, 64
	.other		__nv_reservedSMEM_offset_0_alias,@"STO_CUDA_RESERVED_SHARED STV_DEFAULT"
__nv_reservedSMEM_offset_0_alias:
	.zero		0
	.zero		64


//--------------------- .nv.constant0._Z34compute_fp16_relative_error_kernelPK6__halfS1_PfS2_i --------------------------
	.section	.nv.constant0._Z34compute_fp16_relative_error_kernelPK6__halfS1_PfS2_i,"a",@progbits
	.sectionflags	@""
	.align	4
.nv.constant0._Z34compute_fp16_relative_error_kernelPK6__halfS1_PfS2_i:
	.zero		932


//--------------------- .nv.constant0._Z21wmma_gemm_kernel_fp16PK6__halfS1_PS_iii --------------------------
	.section	.nv.constant0._Z21wmma_gemm_kernel_fp16PK6__halfS1_PS_iii,"a",@progbits
	.sectionflags	@""
	.align	4
.nv.constant0._Z21wmma_gemm_kernel_fp16PK6__halfS1_PS_iii:
	.zero		932


//--------------------- SYMBOLS --------------------------

	.type		.nv.reservedSmem.offset0,@object
	.size		.nv.reservedSmem.offset0,0x4
